//
// Generated by NVIDIA NVVM Compiler
//
// Compiler Build ID: CL-36424714
// Cuda compilation tools, release 13.0, V13.0.88
// Based on NVVM 20.0.0
//

.version 9.0
.target sm_100
.address_size 64

	// .globl	_Z18simpleMagnitudeSumPK6float2Pdi
.extern .shared .align 16 .b8 sdata[];

.visible .entry _Z18simpleMagnitudeSumPK6float2Pdi(
	.param .u64 .ptr .align 1 _Z18simpleMagnitudeSumPK6float2Pdi_param_0,
	.param .u64 .ptr .align 1 _Z18simpleMagnitudeSumPK6float2Pdi_param_1,
	.param .u32 _Z18simpleMagnitudeSumPK6float2Pdi_param_2
)
{
	.reg .pred 	%p<6>;
	.reg .b32 	%r<14>;
	.reg .b32 	%f<5>;
	.reg .b64 	%rd<7>;
	.reg .b64 	%fd<10>;

	ld.param.u64 	%rd1, [_Z18simpleMagnitudeSumPK6float2Pdi_param_0];
	ld.param.u64 	%rd2, [_Z18simpleMagnitudeSumPK6float2Pdi_param_1];
	ld.param.u32 	%r7, [_Z18simpleMagnitudeSumPK6float2Pdi_param_2];
	mov.u32 	%r1, %tid.x;
	mov.u32 	%r8, %ctaid.x;
	mov.u32 	%r13, %ntid.x;
	mad.lo.s32 	%r3, %r8, %r13, %r1;
	setp.ge.u32 	%p1, %r3, %r7;
	mov.f64 	%fd9, 0d0000000000000000;
	@%p1 bra 	$L__BB0_2;
	cvta.to.global.u64 	%rd3, %rd1;
	mul.wide.u32 	%rd4, %r3, 8;
	add.s64 	%rd5, %rd3, %rd4;
	ld.global.nc.v2.f32 	{%f1, %f2}, [%rd5];
	mul.f32 	%f3, %f2, %f2;
	fma.rn.f32 	%f4, %f1, %f1, %f3;
	cvt.f64.f32 	%fd9, %f4;
$L__BB0_2:
	shl.b32 	%r9, %r1, 3;
	mov.u32 	%r10, sdata;
	add.s32 	%r4, %r10, %r9;
	st.shared.f64 	[%r4], %fd9;
	bar.sync 	0;
	setp.lt.u32 	%p2, %r13, 2;
	@%p2 bra 	$L__BB0_6;
$L__BB0_3:
	shr.u32 	%r6, %r13, 1;
	setp.ge.u32 	%p3, %r1, %r6;
	@%p3 bra 	$L__BB0_5;
	shl.b32 	%r11, %r6, 3;
	add.s32 	%r12, %r4, %r11;
	ld.shared.f64 	%fd4, [%r12];
	ld.shared.f64 	%fd5, [%r4];
	add.f64 	%fd6, %fd4, %fd5;
	st.shared.f64 	[%r4], %fd6;
$L__BB0_5:
	bar.sync 	0;
	setp.gt.u32 	%p4, %r13, 3;
	mov.u32 	%r13, %r6;
	@%p4 bra 	$L__BB0_3;
$L__BB0_6:
	setp.ne.s32 	%p5, %r1, 0;
	@%p5 bra 	$L__BB0_8;
	ld.shared.f64 	%fd7, [sdata];
	cvta.to.global.u64 	%rd6, %rd2;
	atom.global.add.f64 	%fd8, [%rd6], %fd7;
$L__BB0_8:
	ret;

}
	// .globl	_Z16computeNLLKernelPK6float2PS_Pdiid
.visible .entry _Z16computeNLLKernelPK6float2PS_Pdiid(
	.param .u64 .ptr .align 1 _Z16computeNLLKernelPK6float2PS_Pdiid_param_0,
	.param .u64 .ptr .align 1 _Z16computeNLLKernelPK6float2PS_Pdiid_param_1,
	.param .u64 .ptr .align 1 _Z16computeNLLKernelPK6float2PS_Pdiid_param_2,
	.param .u32 _Z16computeNLLKernelPK6float2PS_Pdiid_param_3,
	.param .u32 _Z16computeNLLKernelPK6float2PS_Pdiid_param_4,
	.param .f64 _Z16computeNLLKernelPK6float2PS_Pdiid_param_5
)
{
	.reg .pred 	%p<35>;
	.reg .b32 	%r<77>;
	.reg .b32 	%f<63>;
	.reg .b64 	%rd<18>;
	.reg .b64 	%fd<135>;

	ld.param.u64 	%rd7, [_Z16computeNLLKernelPK6float2PS_Pdiid_param_0];
	ld.param.u64 	%rd5, [_Z16computeNLLKernelPK6float2PS_Pdiid_param_1];
	ld.param.u64 	%rd6, [_Z16computeNLLKernelPK6float2PS_Pdiid_param_2];
	ld.param.u32 	%r32, [_Z16computeNLLKernelPK6float2PS_Pdiid_param_3];
	ld.param.u32 	%r33, [_Z16computeNLLKernelPK6float2PS_Pdiid_param_4];
	ld.param.f64 	%fd47, [_Z16computeNLLKernelPK6float2PS_Pdiid_param_5];
	cvta.to.global.u64 	%rd1, %rd7;
	mov.u32 	%r1, %tid.x;
	mov.u32 	%r34, %ctaid.x;
	mov.u32 	%r76, %ntid.x;
	mad.lo.s32 	%r3, %r34, %r76, %r1;
	div.s32 	%r35, %r32, %r33;
	setp.ge.s32 	%p1, %r3, %r35;
	shl.b32 	%r36, %r1, 3;
	mov.u32 	%r37, sdata;
	add.s32 	%r4, %r37, %r36;
	@%p1 bra 	$L__BB1_52;
	mul.lo.s32 	%r5, %r33, %r3;
	setp.lt.s32 	%p2, %r33, 1;
	mov.f64 	%fd111, 0d0000000000000000;
	@%p2 bra 	$L__BB1_42;
	and.b32  	%r6, %r33, 7;
	setp.lt.u32 	%p3, %r33, 8;
	mov.f64 	%fd111, 0d0000000000000000;
	mov.b32 	%r70, 0;
	@%p3 bra 	$L__BB1_21;
	and.b32  	%r70, %r33, 2147483640;
	mov.f64 	%fd111, 0d0000000000000000;
	mov.b32 	%r68, 0;
$L__BB1_4:
	.pragma "nounroll";
	add.s32 	%r9, %r68, %r5;
	setp.ge.s32 	%p4, %r9, %r32;
	mul.wide.s32 	%rd9, %r9, 8;
	add.s64 	%rd2, %rd1, %rd9;
	@%p4 bra 	$L__BB1_6;
	ld.global.nc.v2.f32 	{%f1, %f2}, [%rd2];
	mul.f32 	%f3, %f2, %f2;
	fma.rn.f32 	%f4, %f1, %f1, %f3;
	cvt.f64.f32 	%fd52, %f4;
	add.f64 	%fd111, %fd111, %fd52;
$L__BB1_6:
	add.s32 	%r40, %r9, 1;
	setp.ge.s32 	%p5, %r40, %r32;
	@%p5 bra 	$L__BB1_8;
	ld.global.nc.v2.f32 	{%f5, %f6}, [%rd2+8];
	mul.f32 	%f7, %f6, %f6;
	fma.rn.f32 	%f8, %f5, %f5, %f7;
	cvt.f64.f32 	%fd53, %f8;
	add.f64 	%fd111, %fd111, %fd53;
$L__BB1_8:
	add.s32 	%r41, %r9, 2;
	setp.ge.s32 	%p6, %r41, %r32;
	@%p6 bra 	$L__BB1_10;
	ld.global.nc.v2.f32 	{%f9, %f10}, [%rd2+16];
	mul.f32 	%f11, %f10, %f10;
	fma.rn.f32 	%f12, %f9, %f9, %f11;
	cvt.f64.f32 	%fd54, %f12;
	add.f64 	%fd111, %fd111, %fd54;
$L__BB1_10:
	add.s32 	%r42, %r9, 3;
	setp.ge.s32 	%p7, %r42, %r32;
	@%p7 bra 	$L__BB1_12;
	ld.global.nc.v2.f32 	{%f13, %f14}, [%rd2+24];
	mul.f32 	%f15, %f14, %f14;
	fma.rn.f32 	%f16, %f13, %f13, %f15;
	cvt.f64.f32 	%fd55, %f16;
	add.f64 	%fd111, %fd111, %fd55;
$L__BB1_12:
	add.s32 	%r43, %r9, 4;
	setp.ge.s32 	%p8, %r43, %r32;
	@%p8 bra 	$L__BB1_14;
	ld.global.nc.v2.f32 	{%f17, %f18}, [%rd2+32];
	mul.f32 	%f19, %f18, %f18;
	fma.rn.f32 	%f20, %f17, %f17, %f19;
	cvt.f64.f32 	%fd56, %f20;
	add.f64 	%fd111, %fd111, %fd56;
$L__BB1_14:
	add.s32 	%r44, %r9, 5;
	setp.ge.s32 	%p9, %r44, %r32;
	@%p9 bra 	$L__BB1_16;
	ld.global.nc.v2.f32 	{%f21, %f22}, [%rd2+40];
	mul.f32 	%f23, %f22, %f22;
	fma.rn.f32 	%f24, %f21, %f21, %f23;
	cvt.f64.f32 	%fd57, %f24;
	add.f64 	%fd111, %fd111, %fd57;
$L__BB1_16:
	add.s32 	%r45, %r9, 6;
	setp.ge.s32 	%p10, %r45, %r32;
	@%p10 bra 	$L__BB1_18;
	ld.global.nc.v2.f32 	{%f25, %f26}, [%rd2+48];
	mul.f32 	%f27, %f26, %f26;
	fma.rn.f32 	%f28, %f25, %f25, %f27;
	cvt.f64.f32 	%fd58, %f28;
	add.f64 	%fd111, %fd111, %fd58;
$L__BB1_18:
	add.s32 	%r46, %r9, 7;
	setp.ge.s32 	%p11, %r46, %r32;
	@%p11 bra 	$L__BB1_20;
	ld.global.nc.v2.f32 	{%f29, %f30}, [%rd2+56];
	mul.f32 	%f31, %f30, %f30;
	fma.rn.f32 	%f32, %f29, %f29, %f31;
	cvt.f64.f32 	%fd59, %f32;
	add.f64 	%fd111, %fd111, %fd59;
$L__BB1_20:
	add.s32 	%r68, %r68, 8;
	setp.ne.s32 	%p12, %r68, %r70;
	@%p12 bra 	$L__BB1_4;
$L__BB1_21:
	setp.eq.s32 	%p13, %r6, 0;
	@%p13 bra 	$L__BB1_42;
	and.b32  	%r12, %r33, 3;
	setp.lt.u32 	%p14, %r6, 4;
	@%p14 bra 	$L__BB1_32;
	add.s32 	%r13, %r70, %r5;
	setp.ge.s32 	%p15, %r13, %r32;
	mul.wide.s32 	%rd10, %r13, 8;
	add.s64 	%rd3, %rd1, %rd10;
	@%p15 bra 	$L__BB1_25;
	ld.global.nc.v2.f32 	{%f33, %f34}, [%rd3];
	mul.f32 	%f35, %f34, %f34;
	fma.rn.f32 	%f36, %f33, %f33, %f35;
	cvt.f64.f32 	%fd61, %f36;
	add.f64 	%fd111, %fd111, %fd61;
$L__BB1_25:
	add.s32 	%r47, %r13, 1;
	setp.ge.s32 	%p16, %r47, %r32;
	@%p16 bra 	$L__BB1_27;
	ld.global.nc.v2.f32 	{%f37, %f38}, [%rd3+8];
	mul.f32 	%f39, %f38, %f38;
	fma.rn.f32 	%f40, %f37, %f37, %f39;
	cvt.f64.f32 	%fd62, %f40;
	add.f64 	%fd111, %fd111, %fd62;
$L__BB1_27:
	add.s32 	%r48, %r13, 2;
	setp.ge.s32 	%p17, %r48, %r32;
	@%p17 bra 	$L__BB1_29;
	ld.global.nc.v2.f32 	{%f41, %f42}, [%rd3+16];
	mul.f32 	%f43, %f42, %f42;
	fma.rn.f32 	%f44, %f41, %f41, %f43;
	cvt.f64.f32 	%fd63, %f44;
	add.f64 	%fd111, %fd111, %fd63;
$L__BB1_29:
	add.s32 	%r49, %r13, 3;
	setp.ge.s32 	%p18, %r49, %r32;
	@%p18 bra 	$L__BB1_31;
	ld.global.nc.v2.f32 	{%f45, %f46}, [%rd3+24];
	mul.f32 	%f47, %f46, %f46;
	fma.rn.f32 	%f48, %f45, %f45, %f47;
	cvt.f64.f32 	%fd64, %f48;
	add.f64 	%fd111, %fd111, %fd64;
$L__BB1_31:
	add.s32 	%r70, %r70, 4;
$L__BB1_32:
	setp.eq.s32 	%p19, %r12, 0;
	@%p19 bra 	$L__BB1_42;
	setp.eq.s32 	%p20, %r12, 1;
	@%p20 bra 	$L__BB1_39;
	add.s32 	%r16, %r70, %r5;
	setp.ge.s32 	%p21, %r16, %r32;
	mul.wide.s32 	%rd11, %r16, 8;
	add.s64 	%rd4, %rd1, %rd11;
	@%p21 bra 	$L__BB1_36;
	ld.global.nc.v2.f32 	{%f49, %f50}, [%rd4];
	mul.f32 	%f51, %f50, %f50;
	fma.rn.f32 	%f52, %f49, %f49, %f51;
	cvt.f64.f32 	%fd66, %f52;
	add.f64 	%fd111, %fd111, %fd66;
$L__BB1_36:
	add.s32 	%r50, %r16, 1;
	setp.ge.s32 	%p22, %r50, %r32;
	@%p22 bra 	$L__BB1_38;
	ld.global.nc.v2.f32 	{%f53, %f54}, [%rd4+8];
	mul.f32 	%f55, %f54, %f54;
	fma.rn.f32 	%f56, %f53, %f53, %f55;
	cvt.f64.f32 	%fd67, %f56;
	add.f64 	%fd111, %fd111, %fd67;
$L__BB1_38:
	add.s32 	%r70, %r70, 2;
$L__BB1_39:
	and.b32  	%r51, %r33, 1;
	setp.eq.b32 	%p23, %r51, 1;
	not.pred 	%p24, %p23;
	@%p24 bra 	$L__BB1_42;
	add.s32 	%r19, %r70, %r5;
	setp.ge.s32 	%p25, %r19, %r32;
	@%p25 bra 	$L__BB1_42;
	mul.wide.s32 	%rd12, %r19, 8;
	add.s64 	%rd13, %rd1, %rd12;
	ld.global.nc.v2.f32 	{%f57, %f58}, [%rd13];
	mul.f32 	%f59, %f58, %f58;
	fma.rn.f32 	%f60, %f57, %f57, %f59;
	cvt.f64.f32 	%fd68, %f60;
	add.f64 	%fd111, %fd111, %fd68;
$L__BB1_42:
	setp.eq.s64 	%p26, %rd5, 0;
	@%p26 bra 	$L__BB1_44;
	rcp.rn.f64 	%fd69, %fd111;
	cvt.rn.f32.f64 	%f61, %fd69;
	cvta.to.global.u64 	%rd14, %rd5;
	mul.wide.s32 	%rd15, %r3, 8;
	add.s64 	%rd16, %rd14, %rd15;
	mov.f32 	%f62, 0f00000000;
	st.global.v2.f32 	[%rd16], {%f61, %f62};
$L__BB1_44:
	div.rn.f64 	%fd70, %fd111, %fd47;
	max.f64 	%fd132, %fd70, 0d3DDB7CDFD9D7BDBB;
	{
	.reg .b32 %temp; 
	mov.b64 	{%temp, %r72}, %fd132;
	}
	{
	.reg .b32 %temp; 
	mov.b64 	{%r73, %temp}, %fd132;
	}
	setp.gt.s32 	%p27, %r72, 1048575;
	mov.b32 	%r74, -1023;
	@%p27 bra 	$L__BB1_46;
	mul.f64 	%fd132, %fd132, 0d4350000000000000;
	{
	.reg .b32 %temp; 
	mov.b64 	{%temp, %r72}, %fd132;
	}
	{
	.reg .b32 %temp; 
	mov.b64 	{%r73, %temp}, %fd132;
	}
	mov.b32 	%r74, -1077;
$L__BB1_46:
	add.s32 	%r54, %r72, -1;
	setp.gt.u32 	%p28, %r54, 2146435070;
	@%p28 bra 	$L__BB1_50;
	shr.u32 	%r57, %r72, 20;
	add.s32 	%r75, %r74, %r57;
	and.b32  	%r58, %r72, 1048575;
	or.b32  	%r59, %r58, 1072693248;
	mov.b64 	%fd133, {%r73, %r59};
	setp.lt.u32 	%p30, %r59, 1073127583;
	@%p30 bra 	$L__BB1_49;
	{
	.reg .b32 %temp; 
	mov.b64 	{%r60, %temp}, %fd133;
	}
	{
	.reg .b32 %temp; 
	mov.b64 	{%temp, %r61}, %fd133;
	}
	add.s32 	%r62, %r61, -1048576;
	mov.b64 	%fd133, {%r60, %r62};
	add.s32 	%r75, %r75, 1;
$L__BB1_49:
	add.f64 	%fd72, %fd133, 0dBFF0000000000000;
	add.f64 	%fd73, %fd133, 0d3FF0000000000000;
	rcp.approx.ftz.f64 	%fd74, %fd73;
	neg.f64 	%fd75, %fd73;
	fma.rn.f64 	%fd76, %fd75, %fd74, 0d3FF0000000000000;
	fma.rn.f64 	%fd77, %fd76, %fd76, %fd76;
	fma.rn.f64 	%fd78, %fd77, %fd74, %fd74;
	mul.f64 	%fd79, %fd72, %fd78;
	fma.rn.f64 	%fd80, %fd72, %fd78, %fd79;
	mul.f64 	%fd81, %fd80, %fd80;
	fma.rn.f64 	%fd82, %fd81, 0d3EB1380B3AE80F1E, 0d3ED0EE258B7A8B04;
	fma.rn.f64 	%fd83, %fd82, %fd81, 0d3EF3B2669F02676F;
	fma.rn.f64 	%fd84, %fd83, %fd81, 0d3F1745CBA9AB0956;
	fma.rn.f64 	%fd85, %fd84, %fd81, 0d3F3C71C72D1B5154;
	fma.rn.f64 	%fd86, %fd85, %fd81, 0d3F624924923BE72D;
	fma.rn.f64 	%fd87, %fd86, %fd81, 0d3F8999999999A3C4;
	fma.rn.f64 	%fd88, %fd87, %fd81, 0d3FB5555555555554;
	sub.f64 	%fd89, %fd72, %fd80;
	add.f64 	%fd90, %fd89, %fd89;
	neg.f64 	%fd91, %fd80;
	fma.rn.f64 	%fd92, %fd91, %fd72, %fd90;
	mul.f64 	%fd93, %fd78, %fd92;
	mul.f64 	%fd94, %fd81, %fd88;
	fma.rn.f64 	%fd95, %fd94, %fd80, %fd93;
	xor.b32  	%r63, %r75, -2147483648;
	mov.b32 	%r64, 1127219200;
	mov.b64 	%fd96, {%r63, %r64};
	mov.b32 	%r65, -2147483648;
	mov.b64 	%fd97, {%r65, %r64};
	sub.f64 	%fd98, %fd96, %fd97;
	fma.rn.f64 	%fd99, %fd98, 0d3FE62E42FEFA39EF, %fd80;
	fma.rn.f64 	%fd100, %fd98, 0dBFE62E42FEFA39EF, %fd99;
	sub.f64 	%fd101, %fd100, %fd80;
	sub.f64 	%fd102, %fd95, %fd101;
	fma.rn.f64 	%fd103, %fd98, 0d3C7ABC9E3B39803F, %fd102;
	add.f64 	%fd134, %fd99, %fd103;
	bra.uni 	$L__BB1_51;
$L__BB1_50:
	fma.rn.f64 	%fd71, %fd132, 0d7FF0000000000000, 0d7FF0000000000000;
	{
	.reg .b32 %temp; 
	mov.b64 	{%temp, %r55}, %fd132;
	}
	and.b32  	%r56, %r55, 2147483647;
	setp.eq.s32 	%p29, %r56, 0;
	selp.f64 	%fd134, 0dFFF0000000000000, %fd71, %p29;
$L__BB1_51:
	neg.f64 	%fd104, %fd134;
	st.shared.f64 	[%r4], %fd104;
	bra.uni 	$L__BB1_53;
$L__BB1_52:
	mov.b64 	%rd8, 0;
	st.shared.u64 	[%r4], %rd8;
$L__BB1_53:
	bar.sync 	0;
	setp.lt.u32 	%p31, %r76, 2;
	@%p31 bra 	$L__BB1_57;
$L__BB1_54:
	shr.u32 	%r31, %r76, 1;
	setp.ge.u32 	%p32, %r1, %r31;
	@%p32 bra 	$L__BB1_56;
	shl.b32 	%r66, %r31, 3;
	add.s32 	%r67, %r4, %r66;
	ld.shared.f64 	%fd105, [%r67];
	ld.shared.f64 	%fd106, [%r4];
	add.f64 	%fd107, %fd105, %fd106;
	st.shared.f64 	[%r4], %fd107;
$L__BB1_56:
	bar.sync 	0;
	setp.gt.u32 	%p33, %r76, 3;
	mov.u32 	%r76, %r31;
	@%p33 bra 	$L__BB1_54;
$L__BB1_57:
	setp.ne.s32 	%p34, %r1, 0;
	@%p34 bra 	$L__BB1_59;
	ld.shared.f64 	%fd108, [sdata];
	cvta.to.global.u64 	%rd17, %rd6;
	atom.global.add.f64 	%fd109, [%rd17], %fd108;
$L__BB1_59:
	ret;

}
	// .globl	_Z25computeModSquareAndReducePK6float2Pdii
.visible .entry _Z25computeModSquareAndReducePK6float2Pdii(
	.param .u64 .ptr .align 1 _Z25computeModSquareAndReducePK6float2Pdii_param_0,
	.param .u64 .ptr .align 1 _Z25computeModSquareAndReducePK6float2Pdii_param_1,
	.param .u32 _Z25computeModSquareAndReducePK6float2Pdii_param_2,
	.param .u32 _Z25computeModSquareAndReducePK6float2Pdii_param_3
)
{
	.reg .pred 	%p<11>;
	.reg .b32 	%r<38>;
	.reg .b32 	%f<117>;
	.reg .b64 	%rd<16>;
	.reg .b64 	%fd<83>;

	ld.param.u64 	%rd4, [_Z25computeModSquareAndReducePK6float2Pdii_param_0];
	ld.param.u64 	%rd3, [_Z25computeModSquareAndReducePK6float2Pdii_param_1];
	ld.param.u32 	%r24, [_Z25computeModSquareAndReducePK6float2Pdii_param_2];
	ld.param.u32 	%r23, [_Z25computeModSquareAndReducePK6float2Pdii_param_3];
	cvta.to.global.u64 	%rd1, %rd4;
	mov.u32 	%r25, %ctaid.x;
	mov.u32 	%r26, %ntid.x;
	mov.u32 	%r27, %tid.x;
	mad.lo.s32 	%r1, %r25, %r26, %r27;
	setp.ge.s32 	%p1, %r1, %r24;
	@%p1 bra 	$L__BB2_15;
	setp.lt.s32 	%p2, %r23, 1;
	mov.f64 	%fd82, 0d0000000000000000;
	@%p2 bra 	$L__BB2_14;
	mul.lo.s32 	%r2, %r23, %r1;
	and.b32  	%r3, %r23, 15;
	setp.lt.u32 	%p3, %r23, 16;
	mov.f64 	%fd82, 0d0000000000000000;
	mov.b32 	%r34, 0;
	@%p3 bra 	$L__BB2_5;
	and.b32  	%r34, %r23, 2147483632;
	neg.s32 	%r32, %r34;
	add.s64 	%rd2, %rd1, 64;
	mov.f64 	%fd82, 0d0000000000000000;
	mov.u32 	%r31, %r2;
$L__BB2_4:
	.pragma "nounroll";
	mul.wide.s32 	%rd5, %r31, 8;
	add.s64 	%rd6, %rd2, %rd5;
	ld.global.nc.v2.f32 	{%f1, %f2}, [%rd6+-64];
	mul.f32 	%f3, %f2, %f2;
	fma.rn.f32 	%f4, %f1, %f1, %f3;
	cvt.f64.f32 	%fd18, %f4;
	add.f64 	%fd19, %fd82, %fd18;
	ld.global.nc.v2.f32 	{%f5, %f6}, [%rd6+-56];
	mul.f32 	%f7, %f6, %f6;
	fma.rn.f32 	%f8, %f5, %f5, %f7;
	cvt.f64.f32 	%fd20, %f8;
	add.f64 	%fd21, %fd19, %fd20;
	ld.global.nc.v2.f32 	{%f9, %f10}, [%rd6+-48];
	mul.f32 	%f11, %f10, %f10;
	fma.rn.f32 	%f12, %f9, %f9, %f11;
	cvt.f64.f32 	%fd22, %f12;
	add.f64 	%fd23, %fd21, %fd22;
	ld.global.nc.v2.f32 	{%f13, %f14}, [%rd6+-40];
	mul.f32 	%f15, %f14, %f14;
	fma.rn.f32 	%f16, %f13, %f13, %f15;
	cvt.f64.f32 	%fd24, %f16;
	add.f64 	%fd25, %fd23, %fd24;
	ld.global.nc.v2.f32 	{%f17, %f18}, [%rd6+-32];
	mul.f32 	%f19, %f18, %f18;
	fma.rn.f32 	%f20, %f17, %f17, %f19;
	cvt.f64.f32 	%fd26, %f20;
	add.f64 	%fd27, %fd25, %fd26;
	ld.global.nc.v2.f32 	{%f21, %f22}, [%rd6+-24];
	mul.f32 	%f23, %f22, %f22;
	fma.rn.f32 	%f24, %f21, %f21, %f23;
	cvt.f64.f32 	%fd28, %f24;
	add.f64 	%fd29, %fd27, %fd28;
	ld.global.nc.v2.f32 	{%f25, %f26}, [%rd6+-16];
	mul.f32 	%f27, %f26, %f26;
	fma.rn.f32 	%f28, %f25, %f25, %f27;
	cvt.f64.f32 	%fd30, %f28;
	add.f64 	%fd31, %fd29, %fd30;
	ld.global.nc.v2.f32 	{%f29, %f30}, [%rd6+-8];
	mul.f32 	%f31, %f30, %f30;
	fma.rn.f32 	%f32, %f29, %f29, %f31;
	cvt.f64.f32 	%fd32, %f32;
	add.f64 	%fd33, %fd31, %fd32;
	ld.global.nc.v2.f32 	{%f33, %f34}, [%rd6];
	mul.f32 	%f35, %f34, %f34;
	fma.rn.f32 	%f36, %f33, %f33, %f35;
	cvt.f64.f32 	%fd34, %f36;
	add.f64 	%fd35, %fd33, %fd34;
	ld.global.nc.v2.f32 	{%f37, %f38}, [%rd6+8];
	mul.f32 	%f39, %f38, %f38;
	fma.rn.f32 	%f40, %f37, %f37, %f39;
	cvt.f64.f32 	%fd36, %f40;
	add.f64 	%fd37, %fd35, %fd36;
	ld.global.nc.v2.f32 	{%f41, %f42}, [%rd6+16];
	mul.f32 	%f43, %f42, %f42;
	fma.rn.f32 	%f44, %f41, %f41, %f43;
	cvt.f64.f32 	%fd38, %f44;
	add.f64 	%fd39, %fd37, %fd38;
	ld.global.nc.v2.f32 	{%f45, %f46}, [%rd6+24];
	mul.f32 	%f47, %f46, %f46;
	fma.rn.f32 	%f48, %f45, %f45, %f47;
	cvt.f64.f32 	%fd40, %f48;
	add.f64 	%fd41, %fd39, %fd40;
	ld.global.nc.v2.f32 	{%f49, %f50}, [%rd6+32];
	mul.f32 	%f51, %f50, %f50;
	fma.rn.f32 	%f52, %f49, %f49, %f51;
	cvt.f64.f32 	%fd42, %f52;
	add.f64 	%fd43, %fd41, %fd42;
	ld.global.nc.v2.f32 	{%f53, %f54}, [%rd6+40];
	mul.f32 	%f55, %f54, %f54;
	fma.rn.f32 	%f56, %f53, %f53, %f55;
	cvt.f64.f32 	%fd44, %f56;
	add.f64 	%fd45, %fd43, %fd44;
	ld.global.nc.v2.f32 	{%f57, %f58}, [%rd6+48];
	mul.f32 	%f59, %f58, %f58;
	fma.rn.f32 	%f60, %f57, %f57, %f59;
	cvt.f64.f32 	%fd46, %f60;
	add.f64 	%fd47, %fd45, %fd46;
	ld.global.nc.v2.f32 	{%f61, %f62}, [%rd6+56];
	mul.f32 	%f63, %f62, %f62;
	fma.rn.f32 	%f64, %f61, %f61, %f63;
	cvt.f64.f32 	%fd48, %f64;
	add.f64 	%fd82, %fd47, %fd48;
	add.s32 	%r32, %r32, 16;
	add.s32 	%r31, %r31, 16;
	setp.ne.s32 	%p4, %r32, 0;
	@%p4 bra 	$L__BB2_4;
$L__BB2_5:
	setp.eq.s32 	%p5, %r3, 0;
	@%p5 bra 	$L__BB2_14;
	and.b32  	%r11, %r23, 7;
	setp.lt.u32 	%p6, %r3, 8;
	@%p6 bra 	$L__BB2_8;
	add.s32 	%r29, %r34, %r2;
	mul.wide.s32 	%rd7, %r29, 8;
	add.s64 	%rd8, %rd1, %rd7;
	ld.global.nc.v2.f32 	{%f65, %f66}, [%rd8];
	mul.f32 	%f67, %f66, %f66;
	fma.rn.f32 	%f68, %f65, %f65, %f67;
	cvt.f64.f32 	%fd50, %f68;
	add.f64 	%fd51, %fd82, %fd50;
	ld.global.nc.v2.f32 	{%f69, %f70}, [%rd8+8];
	mul.f32 	%f71, %f70, %f70;
	fma.rn.f32 	%f72, %f69, %f69, %f71;
	cvt.f64.f32 	%fd52, %f72;
	add.f64 	%fd53, %fd51, %fd52;
	ld.global.nc.v2.f32 	{%f73, %f74}, [%rd8+16];
	mul.f32 	%f75, %f74, %f74;
	fma.rn.f32 	%f76, %f73, %f73, %f75;
	cvt.f64.f32 	%fd54, %f76;
	add.f64 	%fd55, %fd53, %fd54;
	ld.global.nc.v2.f32 	{%f77, %f78}, [%rd8+24];
	mul.f32 	%f79, %f78, %f78;
	fma.rn.f32 	%f80, %f77, %f77, %f79;
	cvt.f64.f32 	%fd56, %f80;
	add.f64 	%fd57, %fd55, %fd56;
	ld.global.nc.v2.f32 	{%f81, %f82}, [%rd8+32];
	mul.f32 	%f83, %f82, %f82;
	fma.rn.f32 	%f84, %f81, %f81, %f83;
	cvt.f64.f32 	%fd58, %f84;
	add.f64 	%fd59, %fd57, %fd58;
	ld.global.nc.v2.f32 	{%f85, %f86}, [%rd8+40];
	mul.f32 	%f87, %f86, %f86;
	fma.rn.f32 	%f88, %f85, %f85, %f87;
	cvt.f64.f32 	%fd60, %f88;
	add.f64 	%fd61, %fd59, %fd60;
	ld.global.nc.v2.f32 	{%f89, %f90}, [%rd8+48];
	mul.f32 	%f91, %f90, %f90;
	fma.rn.f32 	%f92, %f89, %f89, %f91;
	cvt.f64.f32 	%fd62, %f92;
	add.f64 	%fd63, %fd61, %fd62;
	ld.global.nc.v2.f32 	{%f93, %f94}, [%rd8+56];
	mul.f32 	%f95, %f94, %f94;
	fma.rn.f32 	%f96, %f93, %f93, %f95;
	cvt.f64.f32 	%fd64, %f96;
	add.f64 	%fd82, %fd63, %fd64;
	add.s32 	%r34, %r34, 8;
$L__BB2_8:
	setp.eq.s32 	%p7, %r11, 0;
	@%p7 bra 	$L__BB2_14;
	and.b32  	%r14, %r23, 3;
	setp.lt.u32 	%p8, %r11, 4;
	@%p8 bra 	$L__BB2_11;
	add.s32 	%r30, %r34, %r2;
	mul.wide.s32 	%rd9, %r30, 8;
	add.s64 	%rd10, %rd1, %rd9;
	ld.global.nc.v2.f32 	{%f97, %f98}, [%rd10];
	mul.f32 	%f99, %f98, %f98;
	fma.rn.f32 	%f100, %f97, %f97, %f99;
	cvt.f64.f32 	%fd66, %f100;
	add.f64 	%fd67, %fd82, %fd66;
	ld.global.nc.v2.f32 	{%f101, %f102}, [%rd10+8];
	mul.f32 	%f103, %f102, %f102;
	fma.rn.f32 	%f104, %f101, %f101, %f103;
	cvt.f64.f32 	%fd68, %f104;
	add.f64 	%fd69, %fd67, %fd68;
	ld.global.nc.v2.f32 	{%f105, %f106}, [%rd10+16];
	mul.f32 	%f107, %f106, %f106;
	fma.rn.f32 	%f108, %f105, %f105, %f107;
	cvt.f64.f32 	%fd70, %f108;
	add.f64 	%fd71, %fd69, %fd70;
	ld.global.nc.v2.f32 	{%f109, %f110}, [%rd10+24];
	mul.f32 	%f111, %f110, %f110;
	fma.rn.f32 	%f112, %f109, %f109, %f111;
	cvt.f64.f32 	%fd72, %f112;
	add.f64 	%fd82, %fd71, %fd72;
	add.s32 	%r34, %r34, 4;
$L__BB2_11:
	setp.eq.s32 	%p9, %r14, 0;
	@%p9 bra 	$L__BB2_14;
	add.s32 	%r37, %r34, %r2;
	neg.s32 	%r36, %r14;
$L__BB2_13:
	.pragma "nounroll";
	mul.wide.s32 	%rd11, %r37, 8;
	add.s64 	%rd12, %rd1, %rd11;
	ld.global.nc.v2.f32 	{%f113, %f114}, [%rd12];
	mul.f32 	%f115, %f114, %f114;
	fma.rn.f32 	%f116, %f113, %f113, %f115;
	cvt.f64.f32 	%fd73, %f116;
	add.f64 	%fd82, %fd82, %fd73;
	add.s32 	%r37, %r37, 1;
	add.s32 	%r36, %r36, 1;
	setp.ne.s32 	%p10, %r36, 0;
	@%p10 bra 	$L__BB2_13;
$L__BB2_14:
	cvta.to.global.u64 	%rd13, %rd3;
	mul.wide.s32 	%rd14, %r1, 8;
	add.s64 	%rd15, %rd13, %rd14;
	st.global.f64 	[%rd15], %fd82;
$L__BB2_15:
	ret;

}


// ===== COMPILED SASS (sm_100) =====

	.target	sm_100

	.elftype	@"ET_EXEC"


//--------------------- .note.nv.tkinfo           --------------------------
	.section	.note.nv.tkinfo,"",@"SHT_NOTE"
	.sectionflags	@"SHF_NOTE_NV_TKINFO"
	.tkinfo
        /*0018*/ 	.word	0x00000002
        /*0030*/ 	.string	""
        /*0030*/ 	.string	"ptxas"
        /*0030*/ 	.string	"Cuda compilation tools, release 13.0, V13.0.88"
        /*0030*/ 	.string	"Build cuda_13.0.r13.0/compiler.36424714_0"
        /*0030*/ 	.string	"-arch sm_100 -m 64 "



//--------------------- .note.nv.cuinfo           --------------------------
	.section	.note.nv.cuinfo,"",@"SHT_NOTE"
	.sectionflags	@"SHF_NOTE_NV_CUINFO"
        /*0018*/ 	.short	0x0002
        /*001a*/ 	.short	0x0064
        /*001c*/ 	.short	0x0082
	.zero		2


//--------------------- .nv.info                  --------------------------
	.section	.nv.info,"",@"SHT_CUDA_INFO"
	.align	4


	//----- nvinfo : EIATTR_REGCOUNT
	.align		4
        /*0000*/ 	.byte	0x04, 0x2f
        /*0002*/ 	.short	(.L_1 - .L_0)
	.align		4
.L_0:
        /*0004*/ 	.word	index@(_Z18simpleMagnitudeSumPK6float2Pdi)
        /*0008*/ 	.word	0x0000000e


	//----- nvinfo : EIATTR_FRAME_SIZE
	.align		4
.L_1:
        /*000c*/ 	.byte	0x04, 0x11
        /*000e*/ 	.short	(.L_3 - .L_2)
	.align		4
.L_2:
        /*0010*/ 	.word	index@(_Z18simpleMagnitudeSumPK6float2Pdi)
        /*0014*/ 	.word	0x00000000


	//----- nvinfo : EIATTR_REGCOUNT
	.align		4
.L_3:
        /*0018*/ 	.byte	0x04, 0x2f
        /*001a*/ 	.short	(.L_5 - .L_4)
	.align		4
.L_4:
        /*001c*/ 	.word	index@(_Z16computeNLLKernelPK6float2PS_Pdiid)
        /*0020*/ 	.word	0x0000001f


	//----- nvinfo : EIATTR_FRAME_SIZE
	.align		4
.L_5:
        /*0024*/ 	.byte	0x04, 0x11
        /*0026*/ 	.short	(.L_7 - .L_6)
	.align		4
.L_6:
        /*0028*/ 	.word	index@($__internal_1_$__cuda_sm20_div_rn_f64_full)
        /*002c*/ 	.word	0x00000000


	//----- nvinfo : EIATTR_FRAME_SIZE
	.align		4
.L_7:
        /*0030*/ 	.byte	0x04, 0x11
        /*0032*/ 	.short	(.L_9 - .L_8)
	.align		4
.L_8:
        /*0034*/ 	.word	index@($__internal_0_$__cuda_sm20_dblrcp_rn_slowpath_v3)
        /*0038*/ 	.word	0x00000000


	//----- nvinfo : EIATTR_FRAME_SIZE
	.align		4
.L_9:
        /*003c*/ 	.byte	0x04, 0x11
        /*003e*/ 	.short	(.L_11 - .L_10)
	.align		4
.L_10:
        /*0040*/ 	.word	index@(_Z16computeNLLKernelPK6float2PS_Pdiid)
        /*0044*/ 	.word	0x00000000


	//----- nvinfo : EIATTR_REGCOUNT
	.align		4
.L_11:
        /*0048*/ 	.byte	0x04, 0x2f
        /*004a*/ 	.short	(.L_13 - .L_12)
	.align		4
.L_12:
        /*004c*/ 	.word	index@(_Z25computeModSquareAndReducePK6float2Pdii)
        /*0050*/ 	.word	0x00000020


	//----- nvinfo : EIATTR_FRAME_SIZE
	.align		4
.L_13:
        /*0054*/ 	.byte	0x04, 0x11
        /*0056*/ 	.short	(.L_15 - .L_14)
	.align		4
.L_14:
        /*0058*/ 	.word	index@(_Z25computeModSquareAndReducePK6float2Pdii)
        /*005c*/ 	.word	0x00000000


	//----- nvinfo : EIATTR_MIN_STACK_SIZE
	.align		4
.L_15:
        /*0060*/ 	.byte	0x04, 0x12
        /*0062*/ 	.short	(.L_17 - .L_16)
	.align		4
.L_16:
        /*0064*/ 	.word	index@(_Z25computeModSquareAndReducePK6float2Pdii)
        /*0068*/ 	.word	0x00000000


	//----- nvinfo : EIATTR_MIN_STACK_SIZE
	.align		4
.L_17:
        /*006c*/ 	.byte	0x04, 0x12
        /*006e*/ 	.short	(.L_19 - .L_18)
	.align		4
.L_18:
        /*0070*/ 	.word	index@(_Z16computeNLLKernelPK6float2PS_Pdiid)
        /*0074*/ 	.word	0x00000000


	//----- nvinfo : EIATTR_MIN_STACK_SIZE
	.align		4
.L_19:
        /*0078*/ 	.byte	0x04, 0x12
        /*007a*/ 	.short	(.L_21 - .L_20)
	.align		4
.L_20:
        /*007c*/ 	.word	index@(_Z18simpleMagnitudeSumPK6float2Pdi)
        /*0080*/ 	.word	0x00000000
.L_21:


//--------------------- .nv.compat                --------------------------
	.section	.nv.compat,"",@"SHT_CUDA_COMPAT_INFO"
	.align	4
        /*0000*/ 	.byte	0x02, 0x09, 0x00, 0x00, 0x02, 0x02, 0x01, 0x00, 0x02, 0x05, 0x05, 0x00, 0x03, 0x07, 0x01, 0x01
        /*0010*/ 	.byte	0x02, 0x03, 0x00, 0x00, 0x02, 0x06, 0x01, 0x00, 0x04, 0x0b, 0x08, 0x00, 0x01, 0x00, 0x00, 0x00
        /*0020*/ 	.byte	0x00, 0x00, 0x00, 0x00


//--------------------- .nv.info._Z25computeModSquareAndReducePK6float2Pdii --------------------------
	.section	.nv.info._Z25computeModSquareAndReducePK6float2Pdii,"",@"SHT_CUDA_INFO"
	.sectionflags	@""
	.align	4


	//----- nvinfo : EIATTR_CUDA_API_VERSION
	.align		4
        /*0000*/ 	.byte	0x04, 0x37
        /*0002*/ 	.short	(.L_23 - .L_22)
.L_22:
        /*0004*/ 	.word	0x00000082


	//----- nvinfo : EIATTR_KPARAM_INFO
	.align		4
.L_23:
        /*0008*/ 	.byte	0x04, 0x17
        /*000a*/ 	.short	(.L_25 - .L_24)
.L_24:
        /*000c*/ 	.word	0x00000000
        /*0010*/ 	.short	0x0003
        /*0012*/ 	.short	0x0014
        /*0014*/ 	.byte	0x00, 0xf0, 0x11, 0x00


	//----- nvinfo : EIATTR_KPARAM_INFO
	.align		4
.L_25:
        /*0018*/ 	.byte	0x04, 0x17
        /*001a*/ 	.short	(.L_27 - .L_26)
.L_26:
        /*001c*/ 	.word	0x00000000
        /*0020*/ 	.short	0x0002
        /*0022*/ 	.short	0x0010
        /*0024*/ 	.byte	0x00, 0xf0, 0x11, 0x00


	//----- nvinfo : EIATTR_KPARAM_INFO
	.align		4
.L_27:
        /*0028*/ 	.byte	0x04, 0x17
        /*002a*/ 	.short	(.L_29 - .L_28)
.L_28:
        /*002c*/ 	.word	0x00000000
        /*0030*/ 	.short	0x0001
        /*0032*/ 	.short	0x0008
        /*0034*/ 	.byte	0x00, 0xf5, 0x21, 0x00


	//----- nvinfo : EIATTR_KPARAM_INFO
	.align		4
.L_29:
        /*0038*/ 	.byte	0x04, 0x17
        /*003a*/ 	.short	(.L_31 - .L_30)
.L_30:
        /*003c*/ 	.word	0x00000000
        /*0040*/ 	.short	0x0000
        /*0042*/ 	.short	0x0000
        /*0044*/ 	.byte	0x00, 0xf5, 0x21, 0x00


	//----- nvinfo : EIATTR_SPARSE_MMA_MASK
	.align		4
.L_31:
        /*0048*/ 	.byte	0x03, 0x50
        /*004a*/ 	.short	0x0000


	//----- nvinfo : EIATTR_MAXREG_COUNT
	.align		4
        /*004c*/ 	.byte	0x03, 0x1b
        /*004e*/ 	.short	0x00ff


	//----- nvinfo : EIATTR_MERCURY_ISA_VERSION
	.align		4
        /*0050*/ 	.byte	0x03, 0x5f
        /*0052*/ 	.short	0x0101


	//----- nvinfo : EIATTR_VRC_CTA_INIT_COUNT
	.align		4
        /*0054*/ 	.byte	0x02, 0x4a
	.zero		1
	.zero		1


	//----- nvinfo : EIATTR_EXIT_INSTR_OFFSETS
	.align		4
        /*0058*/ 	.byte	0x04, 0x1c
        /*005a*/ 	.short	(.L_33 - .L_32)


	//   ....[0]....
.L_32:
        /*005c*/ 	.word	0x00000070


	//   ....[1]....
        /*0060*/ 	.word	0x00000d10


	//----- nvinfo : EIATTR_CBANK_PARAM_SIZE
	.align		4
.L_33:
        /*0064*/ 	.byte	0x03, 0x19
        /*0066*/ 	.short	0x0018


	//----- nvinfo : EIATTR_PARAM_CBANK
	.align		4
        /*0068*/ 	.byte	0x04, 0x0a
        /*006a*/ 	.short	(.L_35 - .L_34)
	.align		4
.L_34:
        /*006c*/ 	.word	index@(.nv.constant0._Z25computeModSquareAndReducePK6float2Pdii)
        /*0070*/ 	.short	0x0380
        /*0072*/ 	.short	0x0018


	//----- nvinfo : EIATTR_SW_WAR
	.align		4
.L_35:
        /*0074*/ 	.byte	0x04, 0x36
        /*0076*/ 	.short	(.L_37 - .L_36)
.L_36:
        /*0078*/ 	.word	0x00000008
.L_37:


//--------------------- .nv.info._Z16computeNLLKernelPK6float2PS_Pdiid --------------------------
	.section	.nv.info._Z16computeNLLKernelPK6float2PS_Pdiid,"",@"SHT_CUDA_INFO"
	.sectionflags	@""
	.align	4


	//----- nvinfo : EIATTR_CUDA_API_VERSION
	.align		4
        /*0000*/ 	.byte	0x04, 0x37
        /*0002*/ 	.short	(.L_39 - .L_38)
.L_38:
        /*0004*/ 	.word	0x00000082


	//----- nvinfo : EIATTR_KPARAM_INFO
	.align		4
.L_39:
        /*0008*/ 	.byte	0x04, 0x17
        /*000a*/ 	.short	(.L_41 - .L_40)
.L_40:
        /*000c*/ 	.word	0x00000000
        /*0010*/ 	.short	0x0005
        /*0012*/ 	.short	0x0020
        /*0014*/ 	.byte	0x00, 0xf0, 0x21, 0x00


	//----- nvinfo : EIATTR_KPARAM_INFO
	.align		4
.L_41:
        /*0018*/ 	.byte	0x04, 0x17
        /*001a*/ 	.short	(.L_43 - .L_42)
.L_42:
        /*001c*/ 	.word	0x00000000
        /*0020*/ 	.short	0x0004
        /*0022*/ 	.short	0x001c
        /*0024*/ 	.byte	0x00, 0xf0, 0x11, 0x00


	//----- nvinfo : EIATTR_KPARAM_INFO
	.align		4
.L_43:
        /*0028*/ 	.byte	0x04, 0x17
        /*002a*/ 	.short	(.L_45 - .L_44)
.L_44:
        /*002c*/ 	.word	0x00000000
        /*0030*/ 	.short	0x0003
        /*0032*/ 	.short	0x0018
        /*0034*/ 	.byte	0x00, 0xf0, 0x11, 0x00


	//----- nvinfo : EIATTR_KPARAM_INFO
	.align		4
.L_45:
        /*0038*/ 	.byte	0x04, 0x17
        /*003a*/ 	.short	(.L_47 - .L_46)
.L_46:
        /*003c*/ 	.word	0x00000000
        /*0040*/ 	.short	0x0002
        /*0042*/ 	.short	0x0010
        /*0044*/ 	.byte	0x00, 0xf5, 0x21, 0x00


	//----- nvinfo : EIATTR_KPARAM_INFO
	.align		4
.L_47:
        /*0048*/ 	.byte	0x04, 0x17
        /*004a*/ 	.short	(.L_49 - .L_48)
.L_48:
        /*004c*/ 	.word	0x00000000
        /*0050*/ 	.short	0x0001
        /*0052*/ 	.short	0x0008
        /*0054*/ 	.byte	0x00, 0xf5, 0x21, 0x00


	//----- nvinfo : EIATTR_KPARAM_INFO
	.align		4
.L_49:
        /*0058*/ 	.byte	0x04, 0x17
        /*005a*/ 	.short	(.L_51 - .L_50)
.L_50:
        /*005c*/ 	.word	0x00000000
        /*0060*/ 	.short	0x0000
        /*0062*/ 	.short	0x0000
        /*0064*/ 	.byte	0x00, 0xf5, 0x21, 0x00


	//----- nvinfo : EIATTR_SPARSE_MMA_MASK
	.align		4
.L_51:
        /*0068*/ 	.byte	0x03, 0x50
        /*006a*/ 	.short	0x0000


	//----- nvinfo : EIATTR_MAXREG_COUNT
	.align		4
        /*006c*/ 	.byte	0x03, 0x1b
        /*006e*/ 	.short	0x00ff


	//----- nvinfo : EIATTR_NUM_BARRIERS
	.align		4
        /*0070*/ 	.byte	0x02, 0x4c
        /*0072*/ 	.byte	0x01
	.zero		1


	//----- nvinfo : EIATTR_MERCURY_ISA_VERSION
	.align		4
        /*0074*/ 	.byte	0x03, 0x5f
        /*0076*/ 	.short	0x0101


	//----- nvinfo : EIATTR_VRC_CTA_INIT_COUNT
	.align		4
        /*0078*/ 	.byte	0x02, 0x4a
	.zero		1
	.zero		1


	//----- nvinfo : EIATTR_EXIT_INSTR_OFFSETS
	.align		4
        /*007c*/ 	.byte	0x04, 0x1c
        /*007e*/ 	.short	(.L_53 - .L_52)


	//   ....[0]....
.L_52:
        /*0080*/ 	.word	0x00001600


	//   ....[1]....
        /*0084*/ 	.word	0x00001670


	//----- nvinfo : EIATTR_CRS_STACK_SIZE
	.align		4
.L_53:
        /*0088*/ 	.byte	0x04, 0x1e
        /*008a*/ 	.short	(.L_55 - .L_54)
.L_54:
        /*008c*/ 	.word	0x00000000


	//----- nvinfo : EIATTR_CBANK_PARAM_SIZE
	.align		4
.L_55:
        /*0090*/ 	.byte	0x03, 0x19
        /*0092*/ 	.short	0x0028


	//----- nvinfo : EIATTR_PARAM_CBANK
	.align		4
        /*0094*/ 	.byte	0x04, 0x0a
        /*0096*/ 	.short	(.L_57 - .L_56)
	.align		4
.L_56:
        /*0098*/ 	.word	index@(.nv.constant0._Z16computeNLLKernelPK6float2PS_Pdiid)
        /*009c*/ 	.short	0x0380
        /*009e*/ 	.short	0x0028


	//----- nvinfo : EIATTR_SW_WAR
	.align		4
.L_57:
        /*00a0*/ 	.byte	0x04, 0x36
        /*00a2*/ 	.short	(.L_59 - .L_58)
.L_58:
        /*00a4*/ 	.word	0x00000008
.L_59:


//--------------------- .nv.info._Z18simpleMagnitudeSumPK6float2Pdi --------------------------
	.section	.nv.info._Z18simpleMagnitudeSumPK6float2Pdi,"",@"SHT_CUDA_INFO"
	.sectionflags	@""
	.align	4


	//----- nvinfo : EIATTR_CUDA_API_VERSION
	.align		4
        /*0000*/ 	.byte	0x04, 0x37
        /*0002*/ 	.short	(.L_61 - .L_60)
.L_60:
        /*0004*/ 	.word	0x00000082


	//----- nvinfo : EIATTR_KPARAM_INFO
	.align		4
.L_61:
        /*0008*/ 	.byte	0x04, 0x17
        /*000a*/ 	.short	(.L_63 - .L_62)
.L_62:
        /*000c*/ 	.word	0x00000000
        /*0010*/ 	.short	0x0002
        /*0012*/ 	.short	0x0010
        /*0014*/ 	.byte	0x00, 0xf0, 0x11, 0x00


	//----- nvinfo : EIATTR_KPARAM_INFO
	.align		4
.L_63:
        /*0018*/ 	.byte	0x04, 0x17
        /*001a*/ 	.short	(.L_65 - .L_64)
.L_64:
        /*001c*/ 	.word	0x00000000
        /*0020*/ 	.short	0x0001
        /*0022*/ 	.short	0x0008
        /*0024*/ 	.byte	0x00, 0xf5, 0x21, 0x00


	//----- nvinfo : EIATTR_KPARAM_INFO
	.align		4
.L_65:
        /*0028*/ 	.byte	0x04, 0x17
        /*002a*/ 	.short	(.L_67 - .L_66)
.L_66:
        /*002c*/ 	.word	0x00000000
        /*0030*/ 	.short	0x0000
        /*0032*/ 	.short	0x0000
        /*0034*/ 	.byte	0x00, 0xf5, 0x21, 0x00


	//----- nvinfo : EIATTR_SPARSE_MMA_MASK
	.align		4
.L_67:
        /*0038*/ 	.byte	0x03, 0x50
        /*003a*/ 	.short	0x0000


	//----- nvinfo : EIATTR_MAXREG_COUNT
	.align		4
        /*003c*/ 	.byte	0x03, 0x1b
        /*003e*/ 	.short	0x00ff


	//----- nvinfo : EIATTR_NUM_BARRIERS
	.align		4
        /*0040*/ 	.byte	0x02, 0x4c
        /*0042*/ 	.byte	0x01
	.zero		1


	//----- nvinfo : EIATTR_MERCURY_ISA_VERSION
	.align		4
        /*0044*/ 	.byte	0x03, 0x5f
        /*0046*/ 	.short	0x0101


	//----- nvinfo : EIATTR_VRC_CTA_INIT_COUNT
	.align		4
        /*0048*/ 	.byte	0x02, 0x4a
	.zero		1
	.zero		1


	//----- nvinfo : EIATTR_EXIT_INSTR_OFFSETS
	.align		4
        /*004c*/ 	.byte	0x04, 0x1c
        /*004e*/ 	.short	(.L_69 - .L_68)


	//   ....[0]....
.L_68:
        /*0050*/ 	.word	0x00000230


	//   ....[1]....
        /*0054*/ 	.word	0x000002a0


	//----- nvinfo : EIATTR_CBANK_PARAM_SIZE
	.align		4
.L_69:
        /*0058*/ 	.byte	0x03, 0x19
        /*005a*/ 	.short	0x0014


	//----- nvinfo : EIATTR_PARAM_CBANK
	.align		4
        /*005c*/ 	.byte	0x04, 0x0a
        /*005e*/ 	.short	(.L_71 - .L_70)
	.align		4
.L_70:
        /*0060*/ 	.word	index@(.nv.constant0._Z18simpleMagnitudeSumPK6float2Pdi)
        /*0064*/ 	.short	0x0380
        /*0066*/ 	.short	0x0014


	//----- nvinfo : EIATTR_SW_WAR
	.align		4
.L_71:
        /*0068*/ 	.byte	0x04, 0x36
        /*006a*/ 	.short	(.L_73 - .L_72)
.L_72:
        /*006c*/ 	.word	0x00000008
.L_73:


//--------------------- .nv.callgraph             --------------------------
	.section	.nv.callgraph,"",@"SHT_CUDA_CALLGRAPH"
	.align	4
	.sectionentsize	8
	.align		4
        /*0000*/ 	.word	0x00000000
	.align		4
        /*0004*/ 	.word	0xffffffff
	.align		4
        /*0008*/ 	.word	0x00000000
	.align		4
        /*000c*/ 	.word	0xfffffffe
	.align		4
        /*0010*/ 	.word	0x00000000
	.align		4
        /*0014*/ 	.word	0xfffffffd
	.align		4
        /*0018*/ 	.word	0x00000000
	.align		4
        /*001c*/ 	.word	0xfffffffc


//--------------------- .text._Z25computeModSquareAndReducePK6float2Pdii --------------------------
	.section	.text._Z25computeModSquareAndReducePK6float2Pdii,"ax",@progbits
	.align	128
        .global         _Z25computeModSquareAndReducePK6float2Pdii
        .type           _Z25computeModSquareAndReducePK6float2Pdii,@function
        .size           _Z25computeModSquareAndReducePK6float2Pdii,(.L_x_42 - _Z25computeModSquareAndReducePK6float2Pdii)
        .other          _Z25computeModSquareAndReducePK6float2Pdii,@"STO_CUDA_ENTRY STV_DEFAULT"
_Z25computeModSquareAndReducePK6float2Pdii:
.text._Z25computeModSquareAndReducePK6float2Pdii:
[----:B------:R-:W-:Y:S01]  /*0000*/  LDC R1, c[0x0][0x37c] ;  /* 0x0000df00ff017b82 */ /* 0x000fe20000000800 */
[----:B------:R-:W0:Y:S07]  /*0010*/  S2R R3, SR_TID.X ;  /* 0x0000000000037919 */ /* 0x000e2e0000002100 */
[----:B------:R-:W0:Y:S01]  /*0020*/  S2UR UR4, SR_CTAID.X ;  /* 0x00000000000479c3 */ /* 0x000e220000002500 */
[----:B------:R-:W1:Y:S07]  /*0030*/  LDCU UR5, c[0x0][0x390] ;  /* 0x00007200ff0577ac */ /* 0x000e6e0008000800 */
[----:B------:R-:W0:Y:S02]  /*0040*/  LDC R0, c[0x0][0x360] ;  /* 0x0000d800ff007b82 */ /* 0x000e240000000800 */
[----:B0-----:R-:W-:-:S05]  /*0050*/  IMAD R0, R0, UR4, R3 ;  /* 0x0000000400007c24 */ /* 0x001fca000f8e0203 */
[----:B-1----:R-:W-:-:S13]  /*0060*/  ISETP.GE.AND P0, PT, R0, UR5, PT ;  /* 0x0000000500007c0c */ /* 0x002fda000bf06270 */
[----:B------:R-:W-:Y:S05]  /*0070*/  @P0 EXIT ;  /* 0x000000000000094d */ /* 0x000fea0003800000 */
[----:B------:R-:W0:Y:S01]  /*0080*/  LDCU UR7, c[0x0][0x394] ;  /* 0x00007280ff0777ac */ /* 0x000e220008000800 */
[----:B------:R-:W-:Y:S01]  /*0090*/  CS2R R4, SRZ ;  /* 0x0000000000047805 */ /* 0x000fe2000001ff00 */
[----:B------:R-:W1:Y:S01]  /*00a0*/  LDCU.64 UR12, c[0x0][0x358] ;  /* 0x00006b00ff0c77ac */ /* 0x000e620008000a00 */
[----:B0-----:R-:W-:-:S09]  /*00b0*/  UISETP.GE.AND UP0, UPT, UR7, 0x1, UPT ;  /* 0x000000010700788c */ /* 0x001fd2000bf06270 */
[----:B-1----:R-:W-:Y:S05]  /*00c0*/  BRA.U !UP0, `(.L_x_0) ;  /* 0x0000000d08047547 */ /* 0x002fea000b800000 */
[----:B------:R-:W-:Y:S02]  /*00d0*/  UISETP.GE.U32.AND UP1, UPT, UR7, 0x10, UPT ;  /* 0x000000100700788c */ /* 0x000fe4000bf26070 */
[----:B------:R-:W-:Y:S01]  /*00e0*/  IMAD R25, R0, UR7, RZ ;  /* 0x0000000700197c24 */ /* 0x000fe2000f8e02ff */
[----:B------:R-:W-:Y:S01]  /*00f0*/  ULOP3.LUT UR10, UR7, 0xf, URZ, 0xc0, !UPT ;  /* 0x0000000f070a7892 */ /* 0x000fe2000f8ec0ff */
[----:B------:R-:W-:Y:S01]  /*0100*/  CS2R R4, SRZ ;  /* 0x0000000000047805 */ /* 0x000fe2000001ff00 */
[----:B------:R-:W-:Y:S02]  /*0110*/  UMOV UR4, URZ ;  /* 0x000000ff00047c82 */ /* 0x000fe40008000000 */
[----:B------:R-:W-:Y:S02]  /*0120*/  UISETP.NE.AND UP0, UPT, UR10, URZ, UPT ;  /* 0x000000ff0a00728c */ /* 0x000fe4000bf05270 */
[----:B------:R-:W-:Y:S09]  /*0130*/  BRA.U !UP1, `(.L_x_1) ;  /* 0x0000000509787547 */ /* 0x000ff2000b800000 */
[----:B------:R-:W0:Y:S01]  /*0140*/  LDCU.64 UR8, c[0x0][0x380] ;  /* 0x00007000ff0877ac */ /* 0x000e220008000a00 */
[----:B------:R-:W-:Y:S02]  /*0150*/  MOV R24, R25 ;  /* 0x0000001900187202 */ /* 0x000fe40000000f00 */
[----:B------:R-:W-:Y:S01]  /*0160*/  CS2R R4, SRZ ;  /* 0x0000000000047805 */ /* 0x000fe2000001ff00 */
[----:B------:R-:W-:Y:S02]  /*0170*/  ULOP3.LUT UR4, UR7, 0x7ffffff0, URZ, 0xc0, !UPT ;  /* 0x7ffffff007047892 */ /* 0x000fe4000f8ec0ff */
[----:B0-----:R-:W-:Y:S02]  /*0180*/  UIADD3 UR5, UP1, UPT, UR8, 0x40, URZ ;  /* 0x0000004008057890 */ /* 0x001fe4000ff3e0ff */
[----:B------:R-:W-:Y:S02]  /*0190*/  UIADD3 UR8, UPT, UPT, -UR4, URZ, URZ ;  /* 0x000000ff04087290 */ /* 0x000fe4000fffe1ff */
[----:B------:R-:W-:-:S12]  /*01a0*/  UIADD3.X UR6, UPT, UPT, URZ, UR9, URZ, UP1, !UPT ;  /* 0x00000009ff067290 */ /* 0x000fd80008ffe4ff */
.L_x_2:
[----:B------:R-:W-:Y:S02]  /*01b0*/  MOV R22, UR5 ;  /* 0x0000000500167c02 */ /* 0x000fe40008000f00 */
[----:B------:R-:W-:-:S03]  /*01c0*/  MOV R23, UR6 ;  /* 0x0000000600177c02 */ /* 0x000fc60008000f00 */
[----:B------:R-:W-:-:S05]  /*01d0*/  IMAD.WIDE R22, R24, 0x8, R22 ;  /* 0x0000000818167825 */ /* 0x000fca00078e0216 */
[----:B------:R-:W2:Y:S04]  /*01e0*/  LDG.E.64.CONSTANT R14, desc[UR12][R22.64+-0x40] ;  /* 0xffffc00c160e7981 */ /* 0x000ea8000c1e9b00 */
[----:B------:R-:W3:Y:S04]  /*01f0*/  LDG.E.64.CONSTANT R10, desc[UR12][R22.64+-0x38] ;  /* 0xffffc80c160a7981 */ /* 0x000ee8000c1e9b00 */
[----:B------:R-:W4:Y:S04]  /*0200*/  LDG.E.64.CONSTANT R12, desc[UR12][R22.64+-0x30] ;  /* 0xffffd00c160c7981 */ /* 0x000f28000c1e9b00 */
[----:B------:R-:W5:Y:S04]  /*0210*/  LDG.E.64.CONSTANT R8, desc[UR12][R22.64+-0x28] ;  /* 0xffffd80c16087981 */ /* 0x000f68000c1e9b00 */
[----:B------:R-:W5:Y:S04]  /*0220*/  LDG.E.64.CONSTANT R6, desc[UR12][R22.64+-0x20] ;  /* 0xffffe00c16067981 */ /* 0x000f68000c1e9b00 */
[----:B------:R-:W5:Y:S04]  /*0230*/  LDG.E.64.CONSTANT R2, desc[UR12][R22.64+-0x18] ;  /* 0xffffe80c16027981 */ /* 0x000f68000c1e9b00 */
[----:B------:R-:W5:Y:S04]  /*0240*/  LDG.E.64.CONSTANT R20, desc[UR12][R22.64+-0x10] ;  /* 0xfffff00c16147981 */ /* 0x000f68000c1e9b00 */
[----:B------:R-:W5:Y:S01]  /*0250*/  LDG.E.64.CONSTANT R18, desc[UR12][R22.64+-0x8] ;  /* 0xfffff80c16127981 */ /* 0x000f62000c1e9b00 */
[----:B--2---:R-:W-:-:S04]  /*0260*/  FMUL R15, R15, R15 ;  /* 0x0000000f0f0f7220 */ /* 0x004fc80000400000 */
[----:B------:R-:W-:Y:S01]  /*0270*/  FFMA R26, R14, R14, R15 ;  /* 0x0000000e0e1a7223 */ /* 0x000fe2000000000f */
[----:B---3--:R-:W-:Y:S01]  /*0280*/  FMUL R11, R11, R11 ;  /* 0x0000000b0b0b7220 */ /* 0x008fe20000400000 */
[----:B------:R-:W2:Y:S02]  /*0290*/  LDG.E.64.CONSTANT R14, desc[UR12][R22.64] ;  /* 0x0000000c160e7981 */ /* 0x000ea4000c1e9b00 */
[----:B------:R-:W0:Y:S01]  /*02a0*/  F2F.F64.F32 R16, R26 ;  /* 0x0000001a00107310 */ /* 0x000e220000201800 */
[----:B------:R-:W-:Y:S01]  /*02b0*/  FFMA R27, R10, R10, R11 ;  /* 0x0000000a0a1b7223 */ /* 0x000fe2000000000b */
[----:B----4-:R-:W-:-:S06]  /*02c0*/  FMUL R13, R13, R13 ;  /* 0x0000000d0d0d7220 */ /* 0x010fcc0000400000 */
[----:B------:R-:W1:Y:S01]  /*02d0*/  F2F.F64.F32 R10, R27 ;  /* 0x0000001b000a7310 */ /* 0x000e620000201800 */
[----:B------:R-:W-:Y:S01]  /*02e0*/  FFMA R28, R12, R12, R13 ;  /* 0x0000000c0c1c7223 */ /* 0x000fe2000000000d */
[----:B-----5:R-:W-:Y:S01]  /*02f0*/  FMUL R9, R9, R9 ;  /* 0x0000000909097220 */ /* 0x020fe20000400000 */
[----:B------:R-:W3:Y:S01]  /*0300*/  LDG.E.64.CONSTANT R12, desc[UR12][R22.64+0x8] ;  /* 0x0000080c160c7981 */ /* 0x000ee2000c1e9b00 */
[----:B0-----:R-:W-:-:S04]  /*0310*/  DADD R16, R16, R4 ;  /* 0x0000000010107229 */ /* 0x001fc80000000004 */
[----:B------:R-:W0:Y:S01]  /*0320*/  F2F.F64.F32 R4, R28 ;  /* 0x0000001c00047310 */ /* 0x000e220000201800 */
[----:B------:R-:W-:Y:S01]  /*0330*/  FFMA R26, R8, R8, R9 ;  /* 0x00000008081a7223 */ /* 0x000fe20000000009 */
[----:B------:R-:W-:Y:S02]  /*0340*/  FMUL R7, R7, R7 ;  /* 0x0000000707077220 */ /* 0x000fe40000400000 */
[----:B-1----:R-:W-:-:S04]  /*0350*/  DADD R8, R16, R10 ;  /* 0x0000000010087229 */ /* 0x002fc8000000000a */
[----:B------:R1:W4:Y:S01]  /*0360*/  F2F.F64.F32 R16, R26 ;  /* 0x0000001a00107310 */ /* 0x0003220000201800 */
[----:B------:R-:W5:Y:S01]  /*0370*/  LDG.E.64.CONSTANT R10, desc[UR12][R22.64+0x10] ;  /* 0x0000100c160a7981 */ /* 0x000f62000c1e9b00 */
[----:B------:R-:W-:Y:S02]  /*0380*/  FFMA R29, R6, R6, R7 ;  /* 0x00000006061d7223 */ /* 0x000fe40000000007 */
[----:B0-----:R-:W-:Y:S01]  /*0390*/  DADD R6, R8, R4 ;  /* 0x0000000008067229 */ /* 0x001fe20000000004 */
[----:B------:R-:W-:Y:S01]  /*03a0*/  FMUL R3, R3, R3 ;  /* 0x0000000303037220 */ /* 0x000fe20000400000 */
[----:B------:R-:W5:Y:S02]  /*03b0*/  LDG.E.64.CONSTANT R8, desc[UR12][R22.64+0x18] ;  /* 0x0000180c16087981 */ /* 0x000f64000c1e9b00 */
[----:B------:R-:W0:Y:S02]  /*03c0*/  F2F.F64.F32 R4, R29 ;  /* 0x0000001d00047310 */ /* 0x000e240000201800 */
[----:B-1----:R-:W5:Y:S02]  /*03d0*/  LDG.E.64.CONSTANT R26, desc[UR12][R22.64+0x38] ;  /* 0x0000380c161a7981 */ /* 0x002f64000c1e9b00 */
[----:B----4-:R-:W-:-:S02]  /*03e0*/  DADD R16, R6, R16 ;  /* 0x0000000006107229 */ /* 0x010fc40000000010 */
[----:B------:R-:W4:Y:S01]  /*03f0*/  LDG.E.64.CONSTANT R6, desc[UR12][R22.64+0x20] ;  /* 0x0000200c16067981 */ /* 0x000f22000c1e9b00 */
[----:B------:R-:W-:-:S03]  /*0400*/  FFMA R28, R2, R2, R3 ;  /* 0x00000002021c7223 */ /* 0x000fc60000000003 */
[----:B------:R-:W4:Y:S02]  /*0410*/  LDG.E.64.CONSTANT R2, desc[UR12][R22.64+0x30] ;  /* 0x0000300c16027981 */ /* 0x000f24000c1e9b00 */
[----:B0-----:R-:W-:Y:S02]  /*0420*/  DADD R16, R16, R4 ;  /* 0x0000000010107229 */ /* 0x001fe40000000004 */
[----:B------:R0:W4:Y:S01]  /*0430*/  LDG.E.64.CONSTANT R4, desc[UR12][R22.64+0x28] ;  /* 0x0000280c16047981 */ /* 0x000122000c1e9b00 */
[----:B------:R-:W-:Y:S01]  /*0440*/  FMUL R21, R21, R21 ;  /* 0x0000001515157220 */ /* 0x000fe20000400000 */
[----:B------:R-:W-:-:S03]  /*0450*/  FMUL R29, R19, R19 ;  /* 0x00000013131d7220 */ /* 0x000fc60000400000 */
[----:B0-----:R-:W-:Y:S02]  /*0460*/  FFMA R22, R20, R20, R21 ;  /* 0x0000001414167223 */ /* 0x001fe40000000015 */
[----:B------:R-:W0:Y:S01]  /*0470*/  F2F.F64.F32 R20, R28 ;  /* 0x0000001c00147310 */ /* 0x000e220000201800 */
[----:B------:R-:W-:-:S07]  /*0480*/  FFMA R29, R18, R18, R29 ;  /* 0x00000012121d7223 */ /* 0x000fce000000001d */
[----:B------:R-:W1:Y:S01]  /*0490*/  F2F.F64.F32 R18, R22 ;  /* 0x0000001600127310 */ /* 0x000e620000201800 */
[----:B0-----:R-:W-:-:S07]  /*04a0*/  DADD R20, R16, R20 ;  /* 0x0000000010147229 */ /* 0x001fce0000000014 */
[----:B------:R-:W0:Y:S01]  /*04b0*/  F2F.F64.F32 R16, R29 ;  /* 0x0000001d00107310 */ /* 0x000e220000201800 */
[----:B-1----:R-:W-:-:S08]  /*04c0*/  DADD R18, R20, R18 ;  /* 0x0000000014127229 */ /* 0x002fd00000000012 */
[----:B0-----:R-:W-:Y:S01]  /*04d0*/  DADD R16, R18, R16 ;  /* 0x0000000012107229 */ /* 0x001fe20000000010 */
[----:B------:R-:W-:-:S04]  /*04e0*/  UIADD3 UR8, UPT, UPT, UR8, 0x10, URZ ;  /* 0x0000001008087890 */ /* 0x000fc8000fffe0ff */
[----:B------:R-:W-:Y:S01]  /*04f0*/  UISETP.NE.AND UP1, UPT, UR8, URZ, UPT ;  /* 0x000000ff0800728c */ /* 0x000fe2000bf25270 */
[----:B------:R-:W-:Y:S01]  /*0500*/  IADD3 R24, PT, PT, R24, 0x10, RZ ;  /* 0x0000001018187810 */ /* 0x000fe20007ffe0ff */
[----:B--2---:R-:W-:-:S04]  /*0510*/  FMUL R15, R15, R15 ;  /* 0x0000000f0f0f7220 */ /* 0x004fc80000400000 */
[----:B------:R-:W-:-:S06]  /*0520*/  FFMA R15, R14, R14, R15 ;  /* 0x0000000e0e0f7223 */ /* 0x000fcc000000000f */
[----:B------:R-:W0:Y:S01]  /*0530*/  F2F.F64.F32 R14, R15 ;  /* 0x0000000f000e7310 */ /* 0x000e220000201800 */
[----:B---3--:R-:W-:-:S04]  /*0540*/  FMUL R13, R13, R13 ;  /* 0x0000000d0d0d7220 */ /* 0x008fc80000400000 */
[----:B------:R-:W-:-:S04]  /*0550*/  FFMA R20, R12, R12, R13 ;  /* 0x0000000c0c147223 */ /* 0x000fc8000000000d */
[----:B------:R-:W1:Y:S01]  /*0560*/  F2F.F64.F32 R12, R20 ;  /* 0x00000014000c7310 */ /* 0x000e620000201800 */
[----:B-----5:R-:W-:Y:S01]  /*0570*/  FMUL R11, R11, R11 ;  /* 0x0000000b0b0b7220 */ /* 0x020fe20000400000 */
[----:B0-----:R-:W-:-:S03]  /*0580*/  DADD R14, R16, R14 ;  /* 0x00000000100e7229 */ /* 0x001fc6000000000e */
[----:B------:R-:W-:Y:S01]  /*0590*/  FFMA R18, R10, R10, R11 ;  /* 0x0000000a0a127223 */ /* 0x000fe2000000000b */
[----:B------:R-:W-:-:S03]  /*05a0*/  FMUL R9, R9, R9 ;  /* 0x0000000909097220 */ /* 0x000fc60000400000 */
[----:B------:R-:W0:Y:S01]  /*05b0*/  F2F.F64.F32 R10, R18 ;  /* 0x00000012000a7310 */ /* 0x000e220000201800 */
[----:B------:R-:W-:Y:S01]  /*05c0*/  FFMA R16, R8, R8, R9 ;  /* 0x0000000808107223 */ /* 0x000fe20000000009 */
[----:B-1----:R-:W-:Y:S01]  /*05d0*/  DADD R12, R14, R12 ;  /* 0x000000000e0c7229 */ /* 0x002fe2000000000c */
[----:B----4-:R-:W-:-:S05]  /*05e0*/  FMUL R7, R7, R7 ;  /* 0x0000000707077220 */ /* 0x010fca0000400000 */
[----:B------:R-:W1:Y:S01]  /*05f0*/  F2F.F64.F32 R8, R16 ;  /* 0x0000001000087310 */ /* 0x000e620000201800 */
[----:B------:R-:W-:Y:S01]  /*0600*/  FFMA R14, R6, R6, R7 ;  /* 0x00000006060e7223 */ /* 0x000fe20000000007 */
[----:B0-----:R-:W-:-:S06]  /*0610*/  DADD R10, R12, R10 ;  /* 0x000000000c0a7229 */ /* 0x001fcc000000000a */
[----:B------:R-:W0:Y:S01]  /*0620*/  F2F.F64.F32 R6, R14 ;  /* 0x0000000e00067310 */ /* 0x000e220000201800 */
[----:B------:R-:W-:Y:S01]  /*0630*/  FMUL R5, R5, R5 ;  /* 0x0000000505057220 */ /* 0x000fe20000400000 */
[----:B------:R-:W-:-:S03]  /*0640*/  FMUL R3, R3, R3 ;  /* 0x0000000303037220 */ /* 0x000fc60000400000 */
[----:B------:R-:W-:Y:S01]  /*0650*/  FFMA R12, R4, R4, R5 ;  /* 0x00000004040c7223 */ /* 0x000fe20000000005 */
[----:B-1----:R-:W-:-:S03]  /*0660*/  DADD R8, R10, R8 ;  /* 0x000000000a087229 */ /* 0x002fc60000000008 */
[----:B------:R-:W1:Y:S01]  /*0670*/  F2F.F64.F32 R4, R12 ;  /* 0x0000000c00047310 */ /* 0x000e620000201800 */
[----:B------:R-:W-:Y:S01]  /*0680*/  FFMA R3, R2, R2, R3 ;  /* 0x0000000202037223 */ /* 0x000fe20000000003 */
[----:B------:R-:W-:-:S03]  /*0690*/  FMUL R27, R27, R27 ;  /* 0x0000001b1b1b7220 */ /* 0x000fc60000400000 */
[----:B0-----:R-:W-:-:S03]  /*06a0*/  DADD R6, R8, R6 ;  /* 0x0000000008067229 */ /* 0x001fc60000000006 */
[----:B------:R-:W0:Y:S01]  /*06b0*/  F2F.F64.F32 R2, R3 ;  /* 0x0000000300027310 */ /* 0x000e220000201800 */
[----:B------:R-:W-:-:S04]  /*06c0*/  FFMA R27, R26, R26, R27 ;  /* 0x0000001a1a1b7223 */ /* 0x000fc8000000001b */
[----:B-1----:R-:W-:-:S03]  /*06d0*/  DADD R4, R6, R4 ;  /* 0x0000000006047229 */ /* 0x002fc60000000004 */
[----:B------:R-:W1:Y:S05]  /*06e0*/  F2F.F64.F32 R6, R27 ;  /* 0x0000001b00067310 */ /* 0x000e6a0000201800 */
[----:B0-----:R-:W-:-:S08]  /*06f0*/  DADD R4, R4, R2 ;  /* 0x0000000004047229 */ /* 0x001fd00000000002 */
[----:B-1----:R-:W-:Y:S01]  /*0700*/  DADD R4, R4, R6 ;  /* 0x0000000004047229 */ /* 0x002fe20000000006 */
[----:B------:R-:W-:Y:S10]  /*0710*/  BRA.U UP1, `(.L_x_2) ;  /* 0xfffffff901a47547 */ /* 0x000ff4000b83ffff */
.L_x_1:
[----:B------:R-:W-:Y:S05]  /*0720*/  BRA.U !UP0, `(.L_x_0) ;  /* 0x00000005086c7547 */ /* 0x000fea000b800000 */
[----:B------:R-:W-:Y:S02]  /*0730*/  UISETP.GE.U32.AND UP0, UPT, UR10, 0x8, UPT ;  /* 0x000000080a00788c */ /* 0x000fe4000bf06070 */
[----:B------:R-:W-:-:S04]  /*0740*/  ULOP3.LUT UR6, UR7, 0x7, URZ, 0xc0, !UPT ;  /* 0x0000000707067892 */ /* 0x000fc8000f8ec0ff */
[----:B------:R-:W-:-:S03]  /*0750*/  UISETP.NE.AND UP1, UPT, UR6, URZ, UPT ;  /* 0x000000ff0600728c */ /* 0x000fc6000bf25270 */
[----:B------:R-:W-:Y:S08]  /*0760*/  BRA.U !UP0, `(.L_x_3) ;  /* 0x0000000108b07547 */ /* 0x000ff0000b800000 */
[----:B------:R-:W0:Y:S01]  /*0770*/  LDC.64 R20, c[0x0][0x380] ;  /* 0x0000e000ff147b82 */ /* 0x000e220000000a00 */
[----:B------:R-:W-:-:S05]  /*0780*/  IADD3 R3, PT, PT, R25, UR4, RZ ;  /* 0x0000000419037c10 */ /* 0x000fca000fffe0ff */
[----:B0-----:R-:W-:-:S05]  /*0790*/  IMAD.WIDE R20, R3, 0x8, R20 ;  /* 0x0000000803147825 */ /* 0x001fca00078e0214 */
        /* <DEDUP_REMOVED lines=8> */
[----:B------:R-:W-:Y:S01]  /*0820*/  UIADD3 UR4, UPT, UPT, UR4, 0x8, URZ ;  /* 0x0000000804047890 */ /* 0x000fe2000fffe0ff */
[----:B--2---:R-:W-:-:S04]  /*0830*/  FMUL R19, R19, R19 ;  /* 0x0000001313137220 */ /* 0x004fc80000400000 */
[----:B------:R-:W-:Y:S01]  /*0840*/  FFMA R22, R18, R18, R19 ;  /* 0x0000001212167223 */ /* 0x000fe20000000013 */
[----:B---3--:R-:W-:-:S03]  /*0850*/  FMUL R17, R17, R17 ;  /* 0x0000001111117220 */ /* 0x008fc60000400000 */
[----:B------:R-:W0:Y:S01]  /*0860*/  F2F.F64.F32 R18, R22 ;  /* 0x0000001600127310 */ /* 0x000e220000201800 */
[----:B------:R-:W-:Y:S01]  /*0870*/  FFMA R23, R16, R16, R17 ;  /* 0x0000001010177223 */ /* 0x000fe20000000011 */
[----:B----4-:R-:W-:Y:S01]  /*0880*/  FMUL R15, R15, R15 ;  /* 0x0000000f0f0f7220 */ /* 0x010fe20000400000 */
[----:B-----5:R-:W-:-:S03]  /*0890*/  FMUL R13, R13, R13 ;  /* 0x0000000d0d0d7220 */ /* 0x020fc60000400000 */
[----:B------:R-:W-:Y:S02]  /*08a0*/  FFMA R15, R14, R14, R15 ;  /* 0x0000000e0e0f7223 */ /* 0x000fe4000000000f */
[----:B------:R-:W1:Y:S01]  /*08b0*/  F2F.F64.F32 R16, R23 ;  /* 0x0000001700107310 */ /* 0x000e620000201800 */
[----:B------:R-:W-:Y:S01]  /*08c0*/  FFMA R13, R12, R12, R13 ;  /* 0x0000000c0c0d7223 */ /* 0x000fe2000000000d */
[----:B------:R-:W-:Y:S01]  /*08d0*/  FMUL R3, R3, R3 ;  /* 0x0000000303037220 */ /* 0x000fe20000400000 */
[----:B------:R-:W-:-:S03]  /*08e0*/  FMUL R7, R7, R7 ;  /* 0x0000000707077220 */ /* 0x000fc60000400000 */
[----:B------:R-:W-:Y:S01]  /*08f0*/  FFMA R14, R2, R2, R3 ;  /* 0x00000002020e7223 */ /* 0x000fe20000000003 */
[----:B0-----:R-:W-:Y:S01]  /*0900*/  DADD R18, R4, R18 ;  /* 0x0000000004127229 */ /* 0x001fe20000000012 */
[----:B------:R-:W-:Y:S01]  /*0910*/  F2F.F64.F32 R12, R13 ;  /* 0x0000000d000c7310 */ /* 0x000fe20000201800 */
[----:B------:R-:W-:Y:S01]  /*0920*/  FMUL R9, R9, R9 ;  /* 0x0000000909097220 */ /* 0x000fe20000400000 */
[----:B------:R-:W-:-:S03]  /*0930*/  FMUL R11, R11, R11 ;  /* 0x0000000b0b0b7220 */ /* 0x000fc60000400000 */
[----:B------:R-:W-:Y:S02]  /*0940*/  FFMA R9, R8, R8, R9 ;  /* 0x0000000808097223 */ /* 0x000fe40000000009 */
[----:B-1----:R-:W-:Y:S01]  /*0950*/  DADD R16, R18, R16 ;  /* 0x0000000012107229 */ /* 0x002fe20000000010 */
[----:B------:R-:W0:Y:S01]  /*0960*/  F2F.F64.F32 R4, R15 ;  /* 0x0000000f00047310 */ /* 0x000e220000201800 */
[----:B------:R-:W-:-:S07]  /*0970*/  FFMA R11, R10, R10, R11 ;  /* 0x0000000a0a0b7223 */ /* 0x000fce000000000b */
[----:B------:R-:W1:Y:S01]  /*0980*/  F2F.F64.F32 R2, R14 ;  /* 0x0000000e00027310 */ /* 0x000e620000201800 */
[----:B0-----:R-:W-:Y:S01]  /*0990*/  DADD R4, R16, R4 ;  /* 0x0000000010047229 */ /* 0x001fe20000000004 */
[----:B------:R-:W-:-:S06]  /*09a0*/  FFMA R16, R6, R6, R7 ;  /* 0x0000000606107223 */ /* 0x000fcc0000000007 */
[----:B------:R-:W0:Y:S01]  /*09b0*/  F2F.F64.F32 R6, R16 ;  /* 0x0000001000067310 */ /* 0x000e220000201800 */
[----:B------:R-:W-:-:S08]  /*09c0*/  DADD R4, R4, R12 ;  /* 0x0000000004047229 */ /* 0x000fd0000000000c */
[----:B-1----:R-:W-:Y:S02]  /*09d0*/  DADD R2, R4, R2 ;  /* 0x0000000004027229 */ /* 0x002fe40000000002 */
[----:B------:R-:W1:Y:S06]  /*09e0*/  F2F.F64.F32 R4, R9 ;  /* 0x0000000900047310 */ /* 0x000e6c0000201800 */
[----:B0-----:R-:W-:Y:S02]  /*09f0*/  DADD R2, R2, R6 ;  /* 0x0000000002027229 */ /* 0x001fe40000000006 */
[----:B------:R-:W0:Y:S06]  /*0a00*/  F2F.F64.F32 R6, R11 ;  /* 0x0000000b00067310 */ /* 0x000e2c0000201800 */
[----:B-1----:R-:W-:-:S08]  /*0a10*/  DADD R4, R2, R4 ;  /* 0x0000000002047229 */ /* 0x002fd00000000004 */
[----:B0-----:R-:W-:-:S11]  /*0a20*/  DADD R4, R4, R6 ;  /* 0x0000000004047229 */ /* 0x001fd60000000006 */
.L_x_3:
        /* <DEDUP_REMOVED lines=23> */
[----:B0-----:R-:W-:-:S06]  /*0ba0*/  DADD R10, R4, R10 ;  /* 0x00000000040a7229 */ /* 0x001fcc000000000a */
[----:B------:R-:W-:Y:S02]  /*0bb0*/  F2F.F64.F32 R2, R3 ;  /* 0x0000000300027310 */ /* 0x000fe40000201800 */
[----:B-1----:R-:W-:-:S06]  /*0bc0*/  DADD R10, R10, R12 ;  /* 0x000000000a0a7229 */ /* 0x002fcc000000000c */
[----:B------:R-:W0:Y:S02]  /*0bd0*/  F2F.F64.F32 R4, R7 ;  /* 0x0000000700047310 */ /* 0x000e240000201800 */
[----:B0-----:R-:W-:-:S08]  /*0be0*/  DADD R4, R10, R4 ;  /* 0x000000000a047229 */ /* 0x001fd00000000004 */
[----:B------:R-:W-:-:S11]  /*0bf0*/  DADD R4, R4, R2 ;  /* 0x0000000004047229 */ /* 0x000fd60000000002 */
.L_x_4:
[----:B------:R-:W-:Y:S05]  /*0c00*/  BRA.U !UP1, `(.L_x_0) ;  /* 0x0000000109347547 */ /* 0x000fea000b800000 */
[----:B------:R-:W0:Y:S01]  /*0c10*/  LDC.64 R8, c[0x0][0x380] ;  /* 0x0000e000ff087b82 */ /* 0x000e220000000a00 */
[----:B------:R-:W-:Y:S01]  /*0c20*/  IADD3 R25, PT, PT, R25, UR4, RZ ;  /* 0x0000000419197c10 */ /* 0x000fe2000fffe0ff */
[----:B------:R-:W-:-:S12]  /*0c30*/  UIADD3 UR5, UPT, UPT, -UR5, URZ, URZ ;  /* 0x000000ff05057290 */ /* 0x000fd8000fffe1ff */
.L_x_5:
[----:B0-----:R-:W-:-:S06]  /*0c40*/  IMAD.WIDE R2, R25, 0x8, R8 ;  /* 0x0000000819027825 */ /* 0x001fcc00078e0208 */
[----:B------:R-:W2:Y:S01]  /*0c50*/  LDG.E.64.CONSTANT R2, desc[UR12][R2.64] ;  /* 0x0000000c02027981 */ /* 0x000ea2000c1e9b00 */
[----:B------:R-:W-:Y:S01]  /*0c60*/  UIADD3 UR5, UPT, UPT, UR5, 0x1, URZ ;  /* 0x0000000105057890 */ /* 0x000fe2000fffe0ff */
[----:B------:R-:W-:-:S03]  /*0c70*/  IADD3 R25, PT, PT, R25, 0x1, RZ ;  /* 0x0000000119197810 */ /* 0x000fc60007ffe0ff */
[----:B------:R-:W-:Y:S01]  /*0c80*/  UISETP.NE.AND UP0, UPT, UR5, URZ, UPT ;  /* 0x000000ff0500728c */ /* 0x000fe2000bf05270 */
[----:B--2---:R-:W-:-:S04]  /*0c90*/  FMUL R7, R3, R3 ;  /* 0x0000000303077220 */ /* 0x004fc80000400000 */
[----:B------:R-:W-:-:S06]  /*0ca0*/  FFMA R7, R2, R2, R7 ;  /* 0x0000000202077223 */ /* 0x000fcc0000000007 */
[----:B------:R-:W0:Y:S02]  /*0cb0*/  F2F.F64.F32 R6, R7 ;  /* 0x0000000700067310 */ /* 0x000e240000201800 */
[----:B0-----:R-:W-:Y:S01]  /*0cc0*/  DADD R4, R6, R4 ;  /* 0x0000000006047229 */ /* 0x001fe20000000004 */
[----:B------:R-:W-:Y:S10]  /*0cd0*/  BRA.U UP0, `(.L_x_5) ;  /* 0xfffffffd00d87547 */ /* 0x000ff4000b83ffff */
.L_x_0:
[----:B------:R-:W0:Y:S02]  /*0ce0*/  LDC.64 R2, c[0x0][0x388] ;  /* 0x0000e200ff027b82 */ /* 0x000e240000000a00 */
[----:B0-----:R-:W-:-:S05]  /*0cf0*/  IMAD.WIDE R2, R0, 0x8, R2 ;  /* 0x0000000800027825 */ /* 0x001fca00078e0202 */
[----:B------:R-:W-:Y:S01]  /*0d00*/  STG.E.64 desc[UR12][R2.64], R4 ;  /* 0x0000000402007986 */ /* 0x000fe2000c101b0c */
[----:B------:R-:W-:Y:S05]  /*0d10*/  EXIT ;  /* 0x000000000000794d */ /* 0x000fea0003800000 */
.L_x_6:
[----:B------:R-:W-:-:S00]  /*0d20*/  BRA `(.L_x_6) ;  /* 0xfffffffc00fc7947 */ /* 0x000fc0000383ffff */
[----:B------:R-:W-:-:S00]  /*0d30*/  NOP ;  /* 0x0000000000007918 */ /* 0x000fc00000000000 */
        /* <DEDUP_REMOVED lines=12> */
.L_x_42:


//--------------------- .text._Z16computeNLLKernelPK6float2PS_Pdiid --------------------------
	.section	.text._Z16computeNLLKernelPK6float2PS_Pdiid,"ax",@progbits
	.align	128
        .global         _Z16computeNLLKernelPK6float2PS_Pdiid
        .type           _Z16computeNLLKernelPK6float2PS_Pdiid,@function
        .size           _Z16computeNLLKernelPK6float2PS_Pdiid,(.L_x_41 - _Z16computeNLLKernelPK6float2PS_Pdiid)
        .other          _Z16computeNLLKernelPK6float2PS_Pdiid,@"STO_CUDA_ENTRY STV_DEFAULT"
_Z16computeNLLKernelPK6float2PS_Pdiid:
.text._Z16computeNLLKernelPK6float2PS_Pdiid:
[----:B------:R-:W-:Y:S01]  /*0000*/  LDC R1, c[0x0][0x37c] ;  /* 0x0000df00ff017b82 */ /* 0x000fe20000000800 */
[----:B------:R-:W0:Y:S01]  /*0010*/  LDCU.64 UR4, c[0x0][0x398] ;  /* 0x00007300ff0477ac */ /* 0x000e220008000a00 */
[----:B------:R-:W-:Y:S01]  /*0020*/  BSSY.RECONVERGENT B0, `(.L_x_7) ;  /* 0x000014e000007945 */ /* 0x000fe20003800200 */
[----:B------:R-:W1:Y:S01]  /*0030*/  LDCU.64 UR8, c[0x0][0x358] ;  /* 0x00006b00ff0877ac */ /* 0x000e620008000a00 */
[----:B0-----:R-:W-:-:S04]  /*0040*/  IMAD.U32 R0, RZ, RZ, UR5 ;  /* 0x00000005ff007e24 */ /* 0x001fc8000f8e00ff */
[----:B------:R-:W-:Y:S01]  /*0050*/  S2UR UR5, SR_CgaCtaId ;  /* 0x00000000000579c3 */ /* 0x000fe20000008800 */
[----:B------:R-:W-:Y:S01]  /*0060*/  IMAD.U32 R3, RZ, RZ, UR4 ;  /* 0x00000004ff037e24 */ /* 0x000fe2000f8e00ff */
[----:B------:R-:W-:-:S04]  /*0070*/  IABS R7, R0 ;  /* 0x0000000000077213 */ /* 0x000fc80000000000 */
[----:B------:R-:W-:Y:S01]  /*0080*/  IABS R8, R3 ;  /* 0x0000000300087213 */ /* 0x000fe20000000000 */
[----:B------:R-:W0:Y:S01]  /*0090*/  I2F.RP R2, R7 ;  /* 0x0000000700027306 */ /* 0x000e220000209400 */
[----:B------:R-:W2:Y:S07]  /*00a0*/  S2UR UR4, SR_CTAID.X ;  /* 0x00000000000479c3 */ /* 0x000eae0000002500 */
[----:B0-----:R-:W0:Y:S02]  /*00b0*/  MUFU.RCP R2, R2 ;  /* 0x0000000200027308 */ /* 0x001e240000001000 */
[----:B0-----:R-:W-:-:S06]  /*00c0*/  VIADD R4, R2, 0xffffffe ;  /* 0x0ffffffe02047836 */ /* 0x001fcc0000000000 */
[----:B------:R0:W3:Y:S02]  /*00d0*/  F2I.FTZ.U32.TRUNC.NTZ R5, R4 ;  /* 0x0000000400057305 */ /* 0x0000e4000021f000 */
[----:B0-----:R-:W-:Y:S02]  /*00e0*/  IMAD.MOV.U32 R4, RZ, RZ, RZ ;  /* 0x000000ffff047224 */ /* 0x001fe400078e00ff */
[----:B---3--:R-:W-:-:S04]  /*00f0*/  IMAD.MOV R6, RZ, RZ, -R5 ;  /* 0x000000ffff067224 */ /* 0x008fc800078e0a05 */
[----:B------:R-:W-:-:S04]  /*0100*/  IMAD R9, R6, R7, RZ ;  /* 0x0000000706097224 */ /* 0x000fc800078e02ff */
[----:B------:R-:W-:-:S06]  /*0110*/  IMAD.HI.U32 R5, R5, R9, R4 ;  /* 0x0000000905057227 */ /* 0x000fcc00078e0004 */
[----:B------:R-:W-:Y:S02]  /*0120*/  IMAD.HI.U32 R6, R5, R8, RZ ;  /* 0x0000000805067227 */ /* 0x000fe400078e00ff */
[----:B------:R-:W2:Y:S03]  /*0130*/  LDC R5, c[0x0][0x360] ;  /* 0x0000d800ff057b82 */ /* 0x000ea60000000800 */
[----:B------:R-:W-:-:S05]  /*0140*/  IADD3 R2, PT, PT, -R6, RZ, RZ ;  /* 0x000000ff06027210 */ /* 0x000fca0007ffe1ff */
[C---:B------:R-:W-:Y:S02]  /*0150*/  IMAD R4, R7.reuse, R2, R8 ;  /* 0x0000000207047224 */ /* 0x040fe400078e0208 */
[----:B------:R-:W2:Y:S03]  /*0160*/  S2R R2, SR_TID.X ;  /* 0x0000000000027919 */ /* 0x000ea60000002100 */
[----:B------:R-:W-:-:S13]  /*0170*/  ISETP.GT.U32.AND P1, PT, R7, R4, PT ;  /* 0x000000040700720c */ /* 0x000fda0003f24070 */
[----:B------:R-:W-:Y:S02]  /*0180*/  @!P1 IMAD.IADD R4, R4, 0x1, -R7 ;  /* 0x0000000104049824 */ /* 0x000fe400078e0a07 */
[----:B------:R-:W-:Y:S01]  /*0190*/  @!P1 VIADD R6, R6, 0x1 ;  /* 0x0000000106069836 */ /* 0x000fe20000000000 */
[----:B------:R-:W-:Y:S02]  /*01a0*/  ISETP.NE.AND P1, PT, R0, RZ, PT ;  /* 0x000000ff0000720c */ /* 0x000fe40003f25270 */
[----:B------:R-:W-:Y:S02]  /*01b0*/  ISETP.GE.U32.AND P0, PT, R4, R7, PT ;  /* 0x000000070400720c */ /* 0x000fe40003f06070 */
[----:B------:R-:W-:-:S04]  /*01c0*/  LOP3.LUT R4, R3, R0, RZ, 0x3c, !PT ;  /* 0x0000000003047212 */ /* 0x000fc800078e3cff */
[----:B------:R-:W-:Y:S01]  /*01d0*/  ISETP.GE.AND P2, PT, R4, RZ, PT ;  /* 0x000000ff0400720c */ /* 0x000fe20003f46270 */
[----:B--2---:R-:W-:Y:S01]  /*01e0*/  IMAD R7, R5, UR4, R2 ;  /* 0x0000000405077c24 */ /* 0x004fe2000f8e0202 */
[----:B------:R-:W-:-:S05]  /*01f0*/  UMOV UR4, 0x400 ;  /* 0x0000040000047882 */ /* 0x000fca0000000000 */
[----:B------:R-:W-:Y:S01]  /*0200*/  @P0 VIADD R6, R6, 0x1 ;  /* 0x0000000106060836 */ /* 0x000fe20000000000 */
[----:B------:R-:W-:-:S05]  /*0210*/  ULEA UR4, UR5, UR4, 0x18 ;  /* 0x0000000405047291 */ /* 0x000fca000f8ec0ff */
[----:B------:R-:W-:Y:S01]  /*0220*/  @!P2 IMAD.MOV R6, RZ, RZ, -R6 ;  /* 0x000000ffff06a224 */ /* 0x000fe200078e0a06 */
[----:B------:R-:W-:Y:S02]  /*0230*/  @!P1 LOP3.LUT R6, RZ, R0, RZ, 0x33, !PT ;  /* 0x00000000ff069212 */ /* 0x000fe400078e33ff */
[----:B------:R-:W-:Y:S02]  /*0240*/  LEA R4, R2, UR4, 0x3 ;  /* 0x0000000402047c11 */ /* 0x000fe4000f8e18ff */
[----:B------:R-:W-:-:S13]  /*0250*/  ISETP.GE.AND P0, PT, R7, R6, PT ;  /* 0x000000060700720c */ /* 0x000fda0003f06270 */
[----:B-1----:R-:W-:Y:S05]  /*0260*/  @P0 BRA `(.L_x_8) ;  /* 0x0000001000a00947 */ /* 0x002fea0003800000 */
[----:B------:R-:W-:Y:S02]  /*0270*/  ISETP.GE.AND P0, PT, R0, 0x1, PT ;  /* 0x000000010000780c */ /* 0x000fe40003f06270 */
[----:B------:R-:W-:-:S11]  /*0280*/  CS2R R8, SRZ ;  /* 0x0000000000087805 */ /* 0x000fd6000001ff00 */
[----:B------:R-:W-:Y:S05]  /*0290*/  @!P0 BRA `(.L_x_9) ;  /* 0x0000000800488947 */ /* 0x000fea0003800000 */
[C---:B------:R-:W-:Y:S01]  /*02a0*/  ISETP.GE.U32.AND P1, PT, R0.reuse, 0x8, PT ;  /* 0x000000080000780c */ /* 0x040fe20003f26070 */
[----:B------:R-:W-:Y:S01]  /*02b0*/  HFMA2 R26, -RZ, RZ, 0, 0 ;  /* 0x00000000ff1a7431 */ /* 0x000fe200000001ff */
[----:B------:R-:W-:Y:S02]  /*02c0*/  LOP3.LUT R6, R0, 0x7, RZ, 0xc0, !PT ;  /* 0x0000000700067812 */ /* 0x000fe400078ec0ff */
[----:B------:R-:W-:Y:S02]  /*02d0*/  CS2R R8, SRZ ;  /* 0x0000000000087805 */ /* 0x000fe4000001ff00 */
[----:B------:R-:W-:-:S07]  /*02e0*/  ISETP.NE.AND P0, PT, R6, RZ, PT ;  /* 0x000000ff0600720c */ /* 0x000fce0003f05270 */
[----:B------:R-:W-:Y:S06]  /*02f0*/  @!P1 BRA `(.L_x_10) ;  /* 0x00000004000c9947 */ /* 0x000fec0003800000 */
[----:B------:R-:W0:Y:S01]  /*0300*/  LDC.64 R10, c[0x0][0x380] ;  /* 0x0000e000ff0a7b82 */ /* 0x000e220000000a00 */
[----:B------:R-:W-:Y:S02]  /*0310*/  LOP3.LUT R26, R0, 0x7ffffff8, RZ, 0xc0, !PT ;  /* 0x7ffffff8001a7812 */ /* 0x000fe400078ec0ff */
[----:B------:R-:W-:Y:S01]  /*0320*/  CS2R R8, SRZ ;  /* 0x0000000000087805 */ /* 0x000fe2000001ff00 */
[----:B------:R-:W1:Y:S01]  /*0330*/  LDCU.64 UR6, c[0x0][0x398] ;  /* 0x00007300ff0677ac */ /* 0x000e620008000a00 */
[----:B------:R-:W-:-:S05]  /*0340*/  UMOV UR4, URZ ;  /* 0x000000ff00047c82 */ /* 0x000fca0008000000 */
.L_x_11:
[----:B-1----:R-:W-:Y:S02]  /*0350*/  IMAD.U32 R0, RZ, RZ, UR7 ;  /* 0x00000007ff007e24 */ /* 0x002fe4000f8e00ff */
[----:B------:R-:W-:Y:S02]  /*0360*/  IMAD.U32 R3, RZ, RZ, UR6 ;  /* 0x00000006ff037e24 */ /* 0x000fe4000f8e00ff */
[----:B------:R-:W-:-:S04]  /*0370*/  IMAD R20, R7, R0, UR4 ;  /* 0x0000000407147e24 */ /* 0x000fc8000f8e0200 */
[C---:B------:R-:W-:Y:S01]  /*0380*/  VIADD R12, R20.reuse, 0x1 ;  /* 0x00000001140c7836 */ /* 0x040fe20000000000 */
[C---:B------:R-:W-:Y:S01]  /*0390*/  ISETP.GE.AND P1, PT, R20.reuse, R3, PT ;  /* 0x000000031400720c */ /* 0x040fe20003f26270 */
[----:B0-----:R-:W-:-:S03]  /*03a0*/  IMAD.WIDE R24, R20, 0x8, R10 ;  /* 0x0000000814187825 */ /* 0x001fc600078e020a */
[----:B------:R-:W-:-:S09]  /*03b0*/  ISETP.GE.AND P6, PT, R12, R3, PT ;  /* 0x000000030c00720c */ /* 0x000fd20003fc6270 */
[----:B------:R-:W2:Y:S04]  /*03c0*/  @!P1 LDG.E.64.CONSTANT R12, desc[UR8][R24.64] ;  /* 0x00000008180c9981 */ /* 0x000ea8000c1e9b00 */
[----:B------:R-:W3:Y:S01]  /*03d0*/  @!P6 LDG.E.64.CONSTANT R14, desc[UR8][R24.64+0x8] ;  /* 0x00000808180ee981 */ /* 0x000ee2000c1e9b00 */
[C---:B------:R-:W-:Y:S02]  /*03e0*/  VIADD R16, R20.reuse, 0x2 ;  /* 0x0000000214107836 */ /* 0x040fe40000000000 */
[----:B------:R-:W-:-:S03]  /*03f0*/  VIADD R18, R20, 0x4 ;  /* 0x0000000414127836 */ /* 0x000fc60000000000 */
[----:B------:R-:W-:Y:S02]  /*0400*/  ISETP.GE.AND P5, PT, R16, R3, PT ;  /* 0x000000031000720c */ /* 0x000fe40003fa6270 */
[----:B------:R-:W-:-:S04]  /*0410*/  IADD3 R16, PT, PT, R20, 0x3, RZ ;  /* 0x0000000314107810 */ /* 0x000fc80007ffe0ff */
[-C--:B------:R-:W-:Y:S02]  /*0420*/  ISETP.GE.AND P4, PT, R16, R3.reuse, PT ;  /* 0x000000031000720c */ /* 0x080fe40003f86270 */
[----:B------:R-:W-:Y:S01]  /*0430*/  ISETP.GE.AND P3, PT, R18, R3, PT ;  /* 0x000000031200720c */ /* 0x000fe20003f66270 */
[----:B------:R-:W-:-:S05]  /*0440*/  VIADD R28, R20, 0x5 ;  /* 0x00000005141c7836 */ /* 0x000fca0000000000 */
[----:B------:R-:W-:Y:S01]  /*0450*/  ISETP.GE.AND P2, PT, R28, R3, PT ;  /* 0x000000031c00720c */ /* 0x000fe20003f46270 */
[C---:B------:R-:W-:Y:S02]  /*0460*/  VIADD R28, R20.reuse, 0x6 ;  /* 0x00000006141c7836 */ /* 0x040fe40000000000 */
[----:B------:R-:W-:Y:S02]  /*0470*/  VIADD R20, R20, 0x7 ;  /* 0x0000000714147836 */ /* 0x000fe40000000000 */
[----:B--2---:R-:W-:-:S04]  /*0480*/  @!P1 FMUL R13, R13, R13 ;  /* 0x0000000d0d0d9220 */ /* 0x004fc80000400000 */
[----:B------:R-:W-:Y:S01]  /*0490*/  @!P1 FFMA R16, R12, R12, R13 ;  /* 0x0000000c0c109223 */ /* 0x000fe2000000000d */
[----:B---3--:R-:W-:Y:S01]  /*04a0*/  @!P6 FMUL R15, R15, R15 ;  /* 0x0000000f0f0fe220 */ /* 0x008fe20000400000 */
[----:B------:R-:W2:Y:S04]  /*04b0*/  @!P5 LDG.E.64.CONSTANT R12, desc[UR8][R24.64+0x10] ;  /* 0x00001008180cd981 */ /* 0x000ea8000c1e9b00 */
[----:B------:R-:W0:Y:S01]  /*04c0*/  @!P1 F2F.F64.F32 R16, R16 ;  /* 0x0000001000109310 */ /* 0x000e220000201800 */
[----:B------:R-:W-:Y:S02]  /*04d0*/  @!P6 FFMA R22, R14, R14, R15 ;  /* 0x0000000e0e16e223 */ /* 0x000fe4000000000f */
[----:B------:R-:W3:Y:S05]  /*04e0*/  @!P4 LDG.E.64.CONSTANT R14, desc[UR8][R24.64+0x18] ;  /* 0x00001808180ec981 */ /* 0x000eea000c1e9b00 */
[----:B------:R-:W1:Y:S01]  /*04f0*/  @!P6 F2F.F64.F32 R18, R22 ;  /* 0x000000160012e310 */ /* 0x000e620000201800 */
[----:B0-----:R-:W-:Y:S01]  /*0500*/  @!P1 DADD R8, R8, R16 ;  /* 0x0000000008089229 */ /* 0x001fe20000000010 */
[----:B------:R-:W4:Y:S01]  /*0510*/  @!P3 LDG.E.64.CONSTANT R16, desc[UR8][R24.64+0x20] ;  /* 0x000020081810b981 */ /* 0x000f22000c1e9b00 */
[----:B------:R-:W-:-:S06]  /*0520*/  ISETP.GE.AND P1, PT, R28, R3, PT ;  /* 0x000000031c00720c */ /* 0x000fcc0003f26270 */
[----:B-1----:R-:W-:Y:S01]  /*0530*/  @!P6 DADD R8, R8, R18 ;  /* 0x000000000808e229 */ /* 0x002fe20000000012 */
[----:B------:R-:W5:Y:S01]  /*0540*/  @!P2 LDG.E.64.CONSTANT R18, desc[UR8][R24.64+0x28] ;  /* 0x000028081812a981 */ /* 0x000f62000c1e9b00 */
[----:B------:R-:W-:-:S05]  /*0550*/  ISETP.GE.AND P6, PT, R20, R3, PT ;  /* 0x000000031400720c */ /* 0x000fca0003fc6270 */
[----:B------:R-:W5:Y:S08]  /*0560*/  @!P1 LDG.E.64.CONSTANT R20, desc[UR8][R24.64+0x30] ;  /* 0x0000300818149981 */ /* 0x000f70000c1e9b00 */
[----:B------:R-:W5:Y:S01]  /*0570*/  @!P6 LDG.E.64.CONSTANT R22, desc[UR8][R24.64+0x38] ;  /* 0x000038081816e981 */ /* 0x000f62000c1e9b00 */
[----:B------:R-:W-:Y:S01]  /*0580*/  UIADD3 UR4, UPT, UPT, UR4, 0x8, URZ ;  /* 0x0000000804047890 */ /* 0x000fe2000fffe0ff */
[----:B--2---:R-:W-:-:S04]  /*0590*/  @!P5 FMUL R13, R13, R13 ;  /* 0x0000000d0d0dd220 */ /* 0x004fc80000400000 */
[----:B------:R-:W-:Y:S01]  /*05a0*/  @!P5 FFMA R27, R12, R12, R13 ;  /* 0x0000000c0c1bd223 */ /* 0x000fe2000000000d */
[----:B---3--:R-:W-:-:S03]  /*05b0*/  @!P4 FMUL R15, R15, R15 ;  /* 0x0000000f0f0fc220 */ /* 0x008fc60000400000 */
[----:B------:R-:W0:Y:S01]  /*05c0*/  @!P5 F2F.F64.F32 R12, R27 ;  /* 0x0000001b000cd310 */ /* 0x000e220000201800 */
[----:B------:R-:W-:-:S07]  /*05d0*/  @!P4 FFMA R28, R14, R14, R15 ;  /* 0x0000000e0e1cc223 */ /* 0x000fce000000000f */
[----:B------:R-:W1:Y:S01]  /*05e0*/  @!P4 F2F.F64.F32 R14, R28 ;  /* 0x0000001c000ec310 */ /* 0x000e620000201800 */
[----:B----4-:R-:W-:-:S04]  /*05f0*/  @!P3 FMUL R17, R17, R17 ;  /* 0x000000111111b220 */ /* 0x010fc80000400000 */
[----:B------:R-:W-:Y:S01]  /*0600*/  @!P3 FFMA R17, R16, R16, R17 ;  /* 0x000000101011b223 */ /* 0x000fe20000000011 */
[----:B0-----:R-:W-:-:S03]  /*0610*/  @!P5 DADD R8, R8, R12 ;  /* 0x000000000808d229 */ /* 0x001fc6000000000c */
[----:B------:R-:W0:Y:S01]  /*0620*/  @!P3 F2F.F64.F32 R12, R17 ;  /* 0x00000011000cb310 */ /* 0x000e220000201800 */
[----:B-----5:R-:W-:-:S04]  /*0630*/  @!P2 FMUL R19, R19, R19 ;  /* 0x000000131313a220 */ /* 0x020fc80000400000 */
[----:B------:R-:W-:Y:S01]  /*0640*/  @!P2 FFMA R19, R18, R18, R19 ;  /* 0x000000121213a223 */ /* 0x000fe20000000013 */
[----:B-1----:R-:W-:Y:S01]  /*0650*/  @!P4 DADD R8, R8, R14 ;  /* 0x000000000808c229 */ /* 0x002fe2000000000e */
[----:B------:R-:W-:Y:S02]  /*0660*/  @!P1 FMUL R21, R21, R21 ;  /* 0x0000001515159220 */ /* 0x000fe40000400000 */
[----:B------:R-:W1:Y:S02]  /*0670*/  @!P2 F2F.F64.F32 R14, R19 ;  /* 0x00000013000ea310 */ /* 0x000e640000201800 */
[----:B------:R-:W-:-:S03]  /*0680*/  @!P1 FFMA R21, R20, R20, R21 ;  /* 0x0000001414159223 */ /* 0x000fc60000000015 */
[----:B0-----:R-:W-:-:S03]  /*0690*/  @!P3 DADD R8, R8, R12 ;  /* 0x000000000808b229 */ /* 0x001fc6000000000c */
[----:B------:R-:W0:Y:S01]  /*06a0*/  @!P1 F2F.F64.F32 R12, R21 ;  /* 0x00000015000c9310 */ /* 0x000e220000201800 */
[----:B------:R-:W-:-:S04]  /*06b0*/  @!P6 FMUL R23, R23, R23 ;  /* 0x000000171717e220 */ /* 0x000fc80000400000 */
[----:B-1----:R-:W-:Y:S01]  /*06c0*/  @!P2 DADD R8, R8, R14 ;  /* 0x000000000808a229 */ /* 0x002fe2000000000e */
[----:B------:R-:W-:-:S04]  /*06d0*/  @!P6 FFMA R23, R22, R22, R23 ;  /* 0x000000161617e223 */ /* 0x000fc80000000017 */
[----:B------:R-:W1:Y:S03]  /*06e0*/  @!P6 F2F.F64.F32 R14, R23 ;  /* 0x00000017000ee310 */ /* 0x000e660000201800 */
[----:B0-----:R-:W-:Y:S01]  /*06f0*/  @!P1 DADD R8, R8, R12 ;  /* 0x0000000008089229 */ /* 0x001fe2000000000c */
[----:B------:R-:W-:-:S07]  /*0700*/  ISETP.NE.AND P1, PT, R26, UR4, PT ;  /* 0x000000041a007c0c */ /* 0x000fce000bf25270 */
[----:B-1----:R-:W-:-:S06]  /*0710*/  @!P6 DADD R8, R8, R14 ;  /* 0x000000000808e229 */ /* 0x002fcc000000000e */
[----:B------:R-:W-:Y:S05]  /*0720*/  @P1 BRA `(.L_x_11) ;  /* 0xfffffffc00081947 */ /* 0x000fea000383ffff */
.L_x_10:
[----:B------:R-:W-:Y:S04]  /*0730*/  BSSY.RECONVERGENT B1, `(.L_x_9) ;  /* 0x0000048000017945 */ /* 0x000fe80003800200 */
[----:B------:R-:W-:Y:S05]  /*0740*/  @!P0 BRA `(.L_x_12) ;  /* 0x0000000400188947 */ /* 0x000fea0003800000 */
[----:B------:R-:W-:Y:S02]  /*0750*/  ISETP.GE.U32.AND P0, PT, R6, 0x4, PT ;  /* 0x000000040600780c */ /* 0x000fe40003f06070 */
[----:B------:R-:W-:-:S04]  /*0760*/  LOP3.LUT R20, R0, 0x3, RZ, 0xc0, !PT ;  /* 0x0000000300147812 */ /* 0x000fc800078ec0ff */
[----:B------:R-:W-:-:S07]  /*0770*/  ISETP.NE.AND P4, PT, R20, RZ, PT ;  /* 0x000000ff1400720c */ /* 0x000fce0003f85270 */
[----:B------:R-:W-:Y:S06]  /*0780*/  @!P0 BRA `(.L_x_13) ;  /* 0x00000000007c8947 */ /* 0x000fec0003800000 */
[----:B------:R-:W0:Y:S01]  /*0790*/  LDC.64 R18, c[0x0][0x380] ;  /* 0x0000e000ff127b82 */ /* 0x000e220000000a00 */
[----:B------:R-:W-:-:S05]  /*07a0*/  IMAD R10, R7, R0, R26 ;  /* 0x00000000070a7224 */ /* 0x000fca00078e021a */
[C---:B------:R-:W-:Y:S02]  /*07b0*/  ISETP.GE.AND P0, PT, R10.reuse, R3, PT ;  /* 0x000000030a00720c */ /* 0x040fe40003f06270 */
[----:B------:R-:W-:-:S04]  /*07c0*/  IADD3 R6, PT, PT, R10, 0x1, RZ ;  /* 0x000000010a067810 */ /* 0x000fc80007ffe0ff */
[----:B------:R-:W-:Y:S01]  /*07d0*/  ISETP.GE.AND P1, PT, R6, R3, PT ;  /* 0x000000030600720c */ /* 0x000fe20003f26270 */
[C---:B------:R-:W-:Y:S02]  /*07e0*/  VIADD R6, R10.reuse, 0x2 ;  /* 0x000000020a067836 */ /* 0x040fe40000000000 */
[----:B0-----:R-:W-:-:S03]  /*07f0*/  IMAD.WIDE R18, R10, 0x8, R18 ;  /* 0x000000080a127825 */ /* 0x001fc600078e0212 */
[----:B------:R-:W-:Y:S02]  /*0800*/  ISETP.GE.AND P2, PT, R6, R3, PT ;  /* 0x000000030600720c */ /* 0x000fe40003f46270 */
[----:B------:R-:W2:Y:S01]  /*0810*/  @!P0 LDG.E.64.CONSTANT R16, desc[UR8][R18.64] ;  /* 0x0000000812108981 */ /* 0x000ea2000c1e9b00 */
[----:B------:R-:W-:-:S04]  /*0820*/  VIADD R6, R10, 0x3 ;  /* 0x000000030a067836 */ /* 0x000fc80000000000 */
[----:B------:R-:W3:Y:S01]  /*0830*/  @!P1 LDG.E.64.CONSTANT R14, desc[UR8][R18.64+0x8] ;  /* 0x00000808120e9981 */ /* 0x000ee2000c1e9b00 */
[----:B------:R-:W-:-:S05]  /*0840*/  ISETP.GE.AND P3, PT, R6, R3, PT ;  /* 0x000000030600720c */ /* 0x000fca0003f66270 */
[----:B------:R-:W4:Y:S08]  /*0850*/  @!P2 LDG.E.64.CONSTANT R10, desc[UR8][R18.64+0x10] ;  /* 0x00001008120aa981 */ /* 0x000f30000c1e9b00 */
[----:B------:R-:W5:Y:S01]  /*0860*/  @!P3 LDG.E.64.CONSTANT R12, desc[UR8][R18.64+0x18] ;  /* 0x00001808120cb981 */ /* 0x000f62000c1e9b00 */
[----:B------:R-:W-:Y:S02]  /*0870*/  VIADD R26, R26, 0x4 ;  /* 0x000000041a1a7836 */ /* 0x000fe40000000000 */
[----:B--2---:R-:W-:-:S04]  /*0880*/  @!P0 FMUL R17, R17, R17 ;  /* 0x0000001111118220 */ /* 0x004fc80000400000 */
[----:B------:R-:W-:Y:S01]  /*0890*/  @!P0 FFMA R17, R16, R16, R17 ;  /* 0x0000001010118223 */ /* 0x000fe20000000011 */
[----:B---3--:R-:W-:-:S04]  /*08a0*/  @!P1 FMUL R15, R15, R15 ;  /* 0x0000000f0f0f9220 */ /* 0x008fc80000400000 */
[----:B------:R-:W-:Y:S01]  /*08b0*/  @!P1 FFMA R15, R14, R14, R15 ;  /* 0x0000000e0e0f9223 */ /* 0x000fe2000000000f */
[----:B------:R-:W0:Y:S01]  /*08c0*/  @!P0 F2F.F64.F32 R16, R17 ;  /* 0x0000001100108310 */ /* 0x000e220000201800 */
[----:B----4-:R-:W-:-:S04]  /*08d0*/  @!P2 FMUL R11, R11, R11 ;  /* 0x0000000b0b0ba220 */ /* 0x010fc80000400000 */
[----:B------:R-:W-:-:S03]  /*08e0*/  @!P2 FFMA R11, R10, R10, R11 ;  /* 0x0000000a0a0ba223 */ /* 0x000fc6000000000b */
[----:B------:R-:W1:Y:S01]  /*08f0*/  @!P1 F2F.F64.F32 R14, R15 ;  /* 0x0000000f000e9310 */ /* 0x000e620000201800 */
[----:B-----5:R-:W-:-:S04]  /*0900*/  @!P3 FMUL R13, R13, R13 ;  /* 0x0000000d0d0db220 */ /* 0x020fc80000400000 */
[----:B------:R-:W-:Y:S01]  /*0910*/  @!P3 FFMA R13, R12, R12, R13 ;  /* 0x0000000c0c0db223 */ /* 0x000fe2000000000d */
[----:B0-----:R-:W-:Y:S02]  /*0920*/  @!P0 DADD R8, R8, R16 ;  /* 0x0000000008088229 */ /* 0x001fe40000000010 */
[----:B------:R-:W0:Y:S06]  /*0930*/  @!P2 F2F.F64.F32 R10, R11 ;  /* 0x0000000b000aa310 */ /* 0x000e2c0000201800 */
[----:B-1----:R-:W-:Y:S02]  /*0940*/  @!P1 DADD R8, R8, R14 ;  /* 0x0000000008089229 */ /* 0x002fe4000000000e */
[----:B------:R-:W1:Y:S06]  /*0950*/  @!P3 F2F.F64.F32 R12, R13 ;  /* 0x0000000d000cb310 */ /* 0x000e6c0000201800 */
[----:B0-----:R-:W-:-:S08]  /*0960*/  @!P2 DADD R8, R8, R10 ;  /* 0x000000000808a229 */ /* 0x001fd0000000000a */
[----:B-1----:R-:W-:-:S11]  /*0970*/  @!P3 DADD R8, R8, R12 ;  /* 0x000000000808b229 */ /* 0x002fd6000000000c */
.L_x_13:
[----:B------:R-:W-:Y:S05]  /*0980*/  @!P4 BRA `(.L_x_12) ;  /* 0x000000000088c947 */ /* 0x000fea0003800000 */
[----:B------:R-:W-:Y:S01]  /*0990*/  ISETP.NE.AND P0, PT, R20, 0x1, PT ;  /* 0x000000011400780c */ /* 0x000fe20003f05270 */
[----:B------:R-:W-:Y:S01]  /*09a0*/  BSSY.RECONVERGENT B2, `(.L_x_14) ;  /* 0x0000015000027945 */ /* 0x000fe20003800200 */
[----:B------:R-:W-:-:S04]  /*09b0*/  LOP3.LUT R6, R0, 0x1, RZ, 0xc0, !PT ;  /* 0x0000000100067812 */ /* 0x000fc800078ec0ff */
[----:B------:R-:W-:-:S07]  /*09c0*/  ISETP.NE.U32.AND P2, PT, R6, 0x1, PT ;  /* 0x000000010600780c */ /* 0x000fce0003f45070 */
[----:B------:R-:W-:Y:S06]  /*09d0*/  @!P0 BRA `(.L_x_15) ;  /* 0x0000000000448947 */ /* 0x000fec0003800000 */
[----:B------:R-:W0:Y:S01]  /*09e0*/  LDC.64 R14, c[0x0][0x380] ;  /* 0x0000e000ff0e7b82 */ /* 0x000e220000000a00 */
[----:B------:R-:W-:-:S04]  /*09f0*/  IMAD R10, R7, R0, R26 ;  /* 0x00000000070a7224 */ /* 0x000fc800078e021a */
[C---:B------:R-:W-:Y:S01]  /*0a00*/  VIADD R6, R10.reuse, 0x1 ;  /* 0x000000010a067836 */ /* 0x040fe20000000000 */
[----:B------:R-:W-:-:S04]  /*0a10*/  ISETP.GE.AND P0, PT, R10, R3, PT ;  /* 0x000000030a00720c */ /* 0x000fc80003f06270 */
[----:B------:R-:W-:Y:S01]  /*0a20*/  ISETP.GE.AND P1, PT, R6, R3, PT ;  /* 0x000000030600720c */ /* 0x000fe20003f26270 */
[----:B0-----:R-:W-:-:S08]  /*0a30*/  IMAD.WIDE R14, R10, 0x8, R14 ;  /* 0x000000080a0e7825 */ /* 0x001fd000078e020e */
[----:B------:R-:W2:Y:S04]  /*0a40*/  @!P0 LDG.E.64.CONSTANT R10, desc[UR8][R14.64] ;  /* 0x000000080e0a8981 */ /* 0x000ea8000c1e9b00 */
[----:B------:R-:W3:Y:S01]  /*0a50*/  @!P1 LDG.E.64.CONSTANT R12, desc[UR8][R14.64+0x8] ;  /* 0x000008080e0c9981 */ /* 0x000ee2000c1e9b00 */
[----:B------:R-:W-:Y:S01]  /*0a60*/  IADD3 R26, PT, PT, R26, 0x2, RZ ;  /* 0x000000021a1a7810 */ /* 0x000fe20007ffe0ff */
[----:B--2---:R-:W-:-:S04]  /*0a70*/  @!P0 FMUL R11, R11, R11 ;  /* 0x0000000b0b0b8220 */ /* 0x004fc80000400000 */
[----:B------:R-:W-:Y:S01]  /*0a80*/  @!P0 FFMA R11, R10, R10, R11 ;  /* 0x0000000a0a0b8223 */ /* 0x000fe2000000000b */
[----:B---3--:R-:W-:-:S04]  /*0a90*/  @!P1 FMUL R13, R13, R13 ;  /* 0x0000000d0d0d9220 */ /* 0x008fc80000400000 */
[----:B------:R-:W-:Y:S01]  /*0aa0*/  @!P1 FFMA R13, R12, R12, R13 ;  /* 0x0000000c0c0d9223 */ /* 0x000fe2000000000d */
[----:B------:R-:W0:Y:S08]  /*0ab0*/  @!P0 F2F.F64.F32 R10, R11 ;  /* 0x0000000b000a8310 */ /* 0x000e300000201800 */
[----:B------:R-:W1:Y:S01]  /*0ac0*/  @!P1 F2F.F64.F32 R12, R13 ;  /* 0x0000000d000c9310 */ /* 0x000e620000201800 */
[----:B0-----:R-:W-:-:S08]  /*0ad0*/  @!P0 DADD R8, R8, R10 ;  /* 0x0000000008088229 */ /* 0x001fd0000000000a */
[----:B-1----:R-:W-:-:S11]  /*0ae0*/  @!P1 DADD R8, R8, R12 ;  /* 0x0000000008089229 */ /* 0x002fd6000000000c */
.L_x_15:
[----:B------:R-:W-:Y:S05]  /*0af0*/  BSYNC.RECONVERGENT B2 ;  /* 0x0000000000027941 */ /* 0x000fea0003800200 */
.L_x_14:
[----:B------:R-:W-:Y:S05]  /*0b00*/  @P2 BRA `(.L_x_12) ;  /* 0x0000000000282947 */ /* 0x000fea0003800000 */
[----:B------:R-:W-:-:S05]  /*0b10*/  IMAD R0, R7, R0, R26 ;  /* 0x0000000007007224 */ /* 0x000fca00078e021a */
[----:B------:R-:W-:-:S13]  /*0b20*/  ISETP.GE.AND P0, PT, R0, R3, PT ;  /* 0x000000030000720c */ /* 0x000fda0003f06270 */
[----:B------:R-:W-:Y:S05]  /*0b30*/  @P0 BRA `(.L_x_12) ;  /* 0x00000000001c0947 */ /* 0x000fea0003800000 */
[----:B------:R-:W0:Y:S02]  /*0b40*/  LDC.64 R10, c[0x0][0x380] ;  /* 0x0000e000ff0a7b82 */ /* 0x000e240000000a00 */
[----:B0-----:R-:W-:-:S06]  /*0b50*/  IMAD.WIDE R10, R0, 0x8, R10 ;  /* 0x00000008000a7825 */ /* 0x001fcc00078e020a */
[----:B------:R-:W2:Y:S02]  /*0b60*/  LDG.E.64.CONSTANT R10, desc[UR8][R10.64] ;  /* 0x000000080a0a7981 */ /* 0x000ea4000c1e9b00 */
[----:B--2---:R-:W-:-:S04]  /*0b70*/  FMUL R3, R11, R11 ;  /* 0x0000000b0b037220 */ /* 0x004fc80000400000 */
[----:B------:R-:W-:-:S04]  /*0b80*/  FFMA R3, R10, R10, R3 ;  /* 0x0000000a0a037223 */ /* 0x000fc80000000003 */
[----:B------:R-:W0:Y:S02]  /*0b90*/  F2F.F64.F32 R12, R3 ;  /* 0x00000003000c7310 */ /* 0x000e240000201800 */
[----:B0-----:R-:W-:-:S11]  /*0ba0*/  DADD R8, R8, R12 ;  /* 0x0000000008087229 */ /* 0x001fd6000000000c */
.L_x_12:
[----:B------:R-:W-:Y:S05]  /*0bb0*/  BSYNC.RECONVERGENT B1 ;  /* 0x0000000000017941 */ /* 0x000fea0003800200 */
.L_x_9:
[----:B------:R-:W0:Y:S02]  /*0bc0*/  LDCU.64 UR4, c[0x0][0x388] ;  /* 0x00007100ff0477ac */ /* 0x000e240008000a00 */
[----:B0-----:R-:W-:-:S04]  /*0bd0*/  UISETP.NE.U32.AND UP0, UPT, UR4, URZ, UPT ;  /* 0x000000ff0400728c */ /* 0x001fc8000bf05070 */
[----:B------:R-:W-:-:S09]  /*0be0*/  UISETP.NE.AND.EX UP0, UPT, UR5, URZ, UPT, UP0 ;  /* 0x000000ff0500728c */ /* 0x000fd2000bf05300 */
[----:B------:R-:W-:Y:S05]  /*0bf0*/  BRA.U !UP0, `(.L_x_16) ;  /* 0x0000000108587547 */ /* 0x000fea000b800000 */
[----:B------:R-:W0:Y:S01]  /*0c00*/  MUFU.RCP64H R11, R9 ;  /* 0x00000009000b7308 */ /* 0x000e220000001800 */
[----:B------:R-:W-:Y:S01]  /*0c10*/  VIADD R10, R9, 0x300402 ;  /* 0x00300402090a7836 */ /* 0x000fe20000000000 */
[----:B------:R-:W-:Y:S04]  /*0c20*/  BSSY.RECONVERGENT B1, `(.L_x_17) ;  /* 0x000000e000017945 */ /* 0x000fe80003800200 */
[----:B------:R-:W-:Y:S01]  /*0c30*/  FSETP.GEU.AND P0, PT, |R10|, 5.8789094863358348022e-39, PT ;  /* 0x004004020a00780b */ /* 0x000fe20003f0e200 */
[----:B0-----:R-:W-:-:S08]  /*0c40*/  DFMA R12, R10, -R8, 1 ;  /* 0x3ff000000a0c742b */ /* 0x001fd00000000808 */
[----:B------:R-:W-:-:S08]  /*0c50*/  DFMA R12, R12, R12, R12 ;  /* 0x0000000c0c0c722b */ /* 0x000fd0000000000c */
[----:B------:R-:W-:-:S08]  /*0c60*/  DFMA R12, R10, R12, R10 ;  /* 0x0000000c0a0c722b */ /* 0x000fd0000000000a */
[----:B------:R-:W-:-:S08]  /*0c70*/  DFMA R14, R12, -R8, 1 ;  /* 0x3ff000000c0e742b */ /* 0x000fd00000000808 */
[----:B------:R-:W-:Y:S01]  /*0c80*/  DFMA R12, R12, R14, R12 ;  /* 0x0000000e0c0c722b */ /* 0x000fe2000000000c */
[----:B------:R-:W-:Y:S10]  /*0c90*/  @P0 BRA `(.L_x_18) ;  /* 0x0000000000180947 */ /* 0x000ff40003800000 */
[----:B------:R-:W-:Y:S01]  /*0ca0*/  LOP3.LUT R0, R9, 0x7fffffff, RZ, 0xc0, !PT ;  /* 0x7fffffff09007812 */ /* 0x000fe200078ec0ff */
[----:B------:R-:W-:Y:S02]  /*0cb0*/  IMAD.MOV.U32 R10, RZ, RZ, R8 ;  /* 0x000000ffff0a7224 */ /* 0x000fe400078e0008 */
[----:B------:R-:W-:Y:S02]  /*0cc0*/  IMAD.MOV.U32 R11, RZ, RZ, R9 ;  /* 0x000000ffff0b7224 */ /* 0x000fe400078e0009 */
[----:B------:R-:W-:Y:S01]  /*0cd0*/  VIADD R14, R0, 0xfff00000 ;  /* 0xfff00000000e7836 */ /* 0x000fe20000000000 */
[----:B------:R-:W-:-:S07]  /*0ce0*/  MOV R0, 0xd00 ;  /* 0x00000d0000007802 */ /* 0x000fce0000000f00 */
[----:B------:R-:W-:Y:S05]  /*0cf0*/  CALL.REL.NOINC `($__internal_0_$__cuda_sm20_dblrcp_rn_slowpath_v3) ;  /* 0x0000000800607944 */ /* 0x000fea0003c00000 */
.L_x_18:
[----:B------:R-:W-:Y:S05]  /*0d00*/  BSYNC.RECONVERGENT B1 ;  /* 0x0000000000017941 */ /* 0x000fea0003800200 */
.L_x_17:
[----:B------:R-:W0:Y:S01]  /*0d10*/  LDC.64 R10, c[0x0][0x388] ;  /* 0x0000e200ff0a7b82 */ /* 0x000e220000000a00 */
[----:B------:R-:W1:Y:S01]  /*0d20*/  F2F.F32.F64 R14, R12 ;  /* 0x0000000c000e7310 */ /* 0x000e620000301000 */
[----:B------:R-:W-:Y:S01]  /*0d30*/  MOV R15, RZ ;  /* 0x000000ff000f7202 */ /* 0x000fe20000000f00 */
[----:B0-----:R-:W-:-:S05]  /*0d40*/  IMAD.WIDE R6, R7, 0x8, R10 ;  /* 0x0000000807067825 */ /* 0x001fca00078e020a */
[----:B-1----:R0:W-:Y:S02]  /*0d50*/  STG.E.64 desc[UR8][R6.64], R14 ;  /* 0x0000000e06007986 */ /* 0x0021e4000c101b08 */
.L_x_16:
[----:B------:R-:W1:Y:S01]  /*0d60*/  LDCU UR4, c[0x0][0x3a4] ;  /* 0x00007480ff0477ac */ /* 0x000e620008000800 */
[----:B------:R-:W2:Y:S01]  /*0d70*/  LDC.64 R12, c[0x0][0x3a0] ;  /* 0x0000e800ff0c7b82 */ /* 0x000ea20000000a00 */
[----:B0-----:R-:W-:Y:S01]  /*0d80*/  IMAD.MOV.U32 R6, RZ, RZ, 0x1 ;  /* 0x00000001ff067424 */ /* 0x001fe200078e00ff */
[----:B------:R-:W-:Y:S01]  /*0d90*/  FSETP.GEU.AND P1, PT, |R9|, 6.5827683646048100446e-37, PT ;  /* 0x036000000900780b */ /* 0x000fe20003f2e200 */
[----:B------:R-:W-:Y:S01]  /*0da0*/  BSSY.RECONVERGENT B1, `(.L_x_19) ;  /* 0x0000013000017945 */ /* 0x000fe20003800200 */
[----:B-1----:R-:W2:Y:S03]  /*0db0*/  MUFU.RCP64H R7, UR4 ;  /* 0x0000000400077d08 */ /* 0x002ea60008001800 */
[----:B--2---:R-:W-:-:S08]  /*0dc0*/  DFMA R10, R6, -R12, 1 ;  /* 0x3ff00000060a742b */ /* 0x004fd0000000080c */
[----:B------:R-:W-:-:S08]  /*0dd0*/  DFMA R10, R10, R10, R10 ;  /* 0x0000000a0a0a722b */ /* 0x000fd0000000000a */
[----:B------:R-:W-:-:S08]  /*0de0*/  DFMA R10, R6, R10, R6 ;  /* 0x0000000a060a722b */ /* 0x000fd00000000006 */
[----:B------:R-:W-:-:S08]  /*0df0*/  DFMA R6, R10, -R12, 1 ;  /* 0x3ff000000a06742b */ /* 0x000fd0000000080c */
[----:B------:R-:W-:-:S08]  /*0e00*/  DFMA R6, R10, R6, R10 ;  /* 0x000000060a06722b */ /* 0x000fd0000000000a */
[----:B------:R-:W-:-:S08]  /*0e10*/  DMUL R10, R6, R8 ;  /* 0x00000008060a7228 */ /* 0x000fd00000000000 */
[----:B------:R-:W-:-:S08]  /*0e20*/  DFMA R12, R10, -R12, R8 ;  /* 0x8000000c0a0c722b */ /* 0x000fd00000000008 */
[----:B------:R-:W-:-:S10]  /*0e30*/  DFMA R6, R6, R12, R10 ;  /* 0x0000000c0606722b */ /* 0x000fd4000000000a */
[----:B------:R-:W-:-:S05]  /*0e40*/  FFMA R0, RZ, UR4, R7 ;  /* 0x00000004ff007c23 */ /* 0x000fca0008000007 */
[----:B------:R-:W-:-:S13]  /*0e50*/  FSETP.GT.AND P0, PT, |R0|, 1.469367938527859385e-39, PT ;  /* 0x001000000000780b */ /* 0x000fda0003f04200 */
[----:B------:R-:W-:Y:S05]  /*0e60*/  @P0 BRA P1, `(.L_x_20) ;  /* 0x0000000000180947 */ /* 0x000fea0000800000 */
[----:B------:R-:W-:Y:S01]  /*0e70*/  IMAD.MOV.U32 R6, RZ, RZ, R8 ;  /* 0x000000ffff067224 */ /* 0x000fe200078e0008 */
[----:B------:R-:W-:Y:S01]  /*0e80*/  MOV R0, 0xeb0 ;  /* 0x00000eb000007802 */ /* 0x000fe20000000f00 */
[----:B------:R-:W-:-:S07]  /*0e90*/  IMAD.MOV.U32 R7, RZ, RZ, R9 ;  /* 0x000000ffff077224 */ /* 0x000fce00078e0009 */
[----:B------:R-:W-:Y:S05]  /*0ea0*/  CALL.REL.NOINC `($__internal_1_$__cuda_sm20_div_rn_f64_full) ;  /* 0x0000000800947944 */ /* 0x000fea0003c00000 */
[----:B------:R-:W-:Y:S01]  /*0eb0*/  IMAD.MOV.U32 R6, RZ, RZ, R14 ;  /* 0x000000ffff067224 */ /* 0x000fe200078e000e */
[----:B------:R-:W-:-:S07]  /*0ec0*/  MOV R7, R15 ;  /* 0x0000000f00077202 */ /* 0x000fce0000000f00 */
.L_x_20:
[----:B------:R-:W-:Y:S05]  /*0ed0*/  BSYNC.RECONVERGENT B1 ;  /* 0x0000000000017941 */ /* 0x000fea0003800200 */
.L_x_19:
[----:B------:R-:W-:Y:S01]  /*0ee0*/  UMOV UR4, 0xd9d7bdbb ;  /* 0xd9d7bdbb00047882 */ /* 0x000fe20000000000 */
[----:B------:R-:W-:Y:S01]  /*0ef0*/  UMOV UR5, 0x3ddb7cdf ;  /* 0x3ddb7cdf00057882 */ /* 0x000fe20000000000 */
[----:B------:R-:W-:Y:S01]  /*0f00*/  IMAD.MOV.U32 R0, RZ, RZ, R7 ;  /* 0x000000ffff007224 */ /* 0x000fe200078e0007 */
[----:B------:R-:W-:Y:S01]  /*0f10*/  DSETP.MAX.AND P0, P1, R6, UR4, PT ;  /* 0x0000000406007e2a */ /* 0x000fe2000b90f000 */
[----:B------:R-:W-:Y:S01]  /*0f20*/  UMOV UR6, UR5 ;  /* 0x0000000500067c82 */ /* 0x000fe20008000000 */
[----:B------:R-:W-:Y:S04]  /*0f30*/  BSSY.RECONVERGENT B1, `(.L_x_21) ;  /* 0x0000058000017945 */ /* 0x000fe80003800200 */
[----:B------:R-:W-:Y:S01]  /*0f40*/  FSEL R3, R0, UR6, P0 ;  /* 0x0000000600037c08 */ /* 0x000fe20008000000 */
[----:B------:R-:W-:Y:S01]  /*0f50*/  IMAD.U32 R0, RZ, RZ, UR6 ;  /* 0x00000006ff007e24 */ /* 0x000fe2000f8e00ff */
[----:B------:R-:W-:-:S05]  /*0f60*/  SEL R6, R6, UR4, P0 ;  /* 0x0000000406067c07 */ /* 0x000fca0008000000 */
[----:B------:R-:W-:Y:S01]  /*0f70*/  IMAD.MOV.U32 R8, RZ, RZ, R6 ;  /* 0x000000ffff087224 */ /* 0x000fe200078e0006 */
[----:B------:R-:W-:-:S05]  /*0f80*/  @P1 LOP3.LUT R3, R0, 0x80000, RZ, 0xfc, !PT ;  /* 0x0008000000031812 */ /* 0x000fca00078efcff */
[----:B------:R-:W-:-:S04]  /*0f90*/  IMAD.MOV.U32 R7, RZ, RZ, R3 ;  /* 0x000000ffff077224 */ /* 0x000fc800078e0003 */
[----:B------:R-:W-:Y:S01]  /*0fa0*/  IMAD.MOV.U32 R3, RZ, RZ, R7 ;  /* 0x000000ffff037224 */ /* 0x000fe200078e0007 */
[----:B------:R-:W-:Y:S02]  /*0fb0*/  ISETP.GT.AND P0, PT, R7, 0xfffff, PT ;  /* 0x000fffff0700780c */ /* 0x000fe40003f04270 */
[----:B------:R-:W-:-:S11]  /*0fc0*/  MOV R9, R7 ;  /* 0x0000000700097202 */ /* 0x000fd60000000f00 */
[----:B------:R-:W-:-:S10]  /*0fd0*/  @!P0 DMUL R8, R8, 1.80143985094819840000e+16 ;  /* 0x4350000008088828 */ /* 0x000fd40000000000 */
[----:B------:R-:W-:Y:S02]  /*0fe0*/  @!P0 IMAD.MOV.U32 R3, RZ, RZ, R9 ;  /* 0x000000ffff038224 */ /* 0x000fe400078e0009 */
[----:B------:R-:W-:Y:S02]  /*0ff0*/  @!P0 IMAD.MOV.U32 R6, RZ, RZ, R8 ;  /* 0x000000ffff068224 */ /* 0x000fe400078e0008 */
[----:B------:R-:W-:-:S05]  /*1000*/  VIADD R0, R3, 0xffffffff ;  /* 0xffffffff03007836 */ /* 0x000fca0000000000 */
[----:B------:R-:W-:Y:S01]  /*1010*/  ISETP.GT.U32.AND P1, PT, R0, 0x7feffffe, PT ;  /* 0x7feffffe0000780c */ /* 0x000fe20003f24070 */
[----:B------:R-:W-:Y:S01]  /*1020*/  IMAD.MOV.U32 R0, RZ, RZ, -0x3ff ;  /* 0xfffffc01ff007424 */ /* 0x000fe200078e00ff */
[----:B------:R-:W-:-:S11]  /*1030*/  @!P0 MOV R0, 0xfffffbcb ;  /* 0xfffffbcb00008802 */ /* 0x000fd60000000f00 */
[----:B------:R-:W-:Y:S05]  /*1040*/  @P1 BRA `(.L_x_22) ;  /* 0x0000000400001947 */ /* 0x000fea0003800000 */
[----:B------:R-:W-:Y:S01]  /*1050*/  LOP3.LUT R7, R3, 0xfffff, RZ, 0xc0, !PT ;  /* 0x000fffff03077812 */ /* 0x000fe200078ec0ff */
[----:B------:R-:W-:Y:S01]  /*1060*/  IMAD.MOV.U32 R8, RZ, RZ, RZ ;  /* 0x000000ffff087224 */ /* 0x000fe200078e00ff */
[----:B------:R-:W-:Y:S01]  /*1070*/  MOV R16, 0x8b7a8b04 ;  /* 0x8b7a8b0400107802 */ /* 0x000fe20000000f00 */
[----:B------:R-:W-:Y:S01]  /*1080*/  IMAD.MOV.U32 R17, RZ, RZ, 0x3ed0ee25 ;  /* 0x3ed0ee25ff117424 */ /* 0x000fe200078e00ff */
[----:B------:R-:W-:Y:S01]  /*1090*/  LOP3.LUT R7, R7, 0x3ff00000, RZ, 0xfc, !PT ;  /* 0x3ff0000007077812 */ /* 0x000fe200078efcff */
[----:B------:R-:W-:Y:S01]  /*10a0*/  UMOV UR4, 0x3ae80f1e ;  /* 0x3ae80f1e00047882 */ /* 0x000fe20000000000 */
[----:B------:R-:W-:Y:S01]  /*10b0*/  UMOV UR5, 0x3eb1380b ;  /* 0x3eb1380b00057882 */ /* 0x000fe20000000000 */
[----:B------:R-:W-:Y:S01]  /*10c0*/  LEA.HI R0, R3, R0, RZ, 0xc ;  /* 0x0000000003007211 */ /* 0x000fe200078f60ff */
[----:B------:R-:W-:Y:S01]  /*10d0*/  IMAD.MOV.U32 R21, RZ, RZ, 0x43300000 ;  /* 0x43300000ff157424 */ /* 0x000fe200078e00ff */
[----:B------:R-:W-:Y:S01]  /*10e0*/  ISETP.GE.U32.AND P0, PT, R7, 0x3ff6a09f, PT ;  /* 0x3ff6a09f0700780c */ /* 0x000fe20003f06070 */
[----:B------:R-:W-:Y:S01]  /*10f0*/  UMOV UR6, 0x80000000 ;  /* 0x8000000000067882 */ /* 0x000fe20000000000 */
[----:B------:R-:W-:-:S11]  /*1100*/  UMOV UR7, 0x43300000 ;  /* 0x4330000000077882 */ /* 0x000fd60000000000 */
[----:B------:R-:W-:Y:S02]  /*1110*/  @P0 VIADD R9, R7, 0xfff00000 ;  /* 0xfff0000007090836 */ /* 0x000fe40000000000 */
[----:B------:R-:W-:Y:S02]  /*1120*/  @P0 VIADD R0, R0, 0x1 ;  /* 0x0000000100000836 */ /* 0x000fe40000000000 */
[----:B------:R-:W-:-:S03]  /*1130*/  @P0 IMAD.MOV.U32 R7, RZ, RZ, R9 ;  /* 0x000000ffff070224 */ /* 0x000fc600078e0009 */
[----:B------:R-:W-:-:S03]  /*1140*/  LOP3.LUT R20, R0, 0x80000000, RZ, 0x3c, !PT ;  /* 0x8000000000147812 */ /* 0x000fc600078e3cff */
[C---:B------:R-:W-:Y:S02]  /*1150*/  DADD R14, R6.reuse, 1 ;  /* 0x3ff00000060e7429 */ /* 0x040fe40000000000 */
[----:B------:R-:W-:-:S04]  /*1160*/  DADD R6, R6, -1 ;  /* 0xbff0000006067429 */ /* 0x000fc80000000000 */
[----:B------:R-:W0:Y:S02]  /*1170*/  MUFU.RCP64H R9, R15 ;  /* 0x0000000f00097308 */ /* 0x000e240000001800 */
[----:B0-----:R-:W-:-:S08]  /*1180*/  DFMA R10, -R14, R8, 1 ;  /* 0x3ff000000e0a742b */ /* 0x001fd00000000108 */
[----:B------:R-:W-:-:S08]  /*1190*/  DFMA R10, R10, R10, R10 ;  /* 0x0000000a0a0a722b */ /* 0x000fd0000000000a */
[----:B------:R-:W-:-:S08]  /*11a0*/  DFMA R8, R8, R10, R8 ;  /* 0x0000000a0808722b */ /* 0x000fd00000000008 */
[----:B------:R-:W-:-:S08]  /*11b0*/  DMUL R10, R6, R8 ;  /* 0x00000008060a7228 */ /* 0x000fd00000000000 */
[----:B------:R-:W-:-:S08]  /*11c0*/  DFMA R10, R6, R8, R10 ;  /* 0x00000008060a722b */ /* 0x000fd0000000000a */
[----:B------:R-:W-:Y:S02]  /*11d0*/  DMUL R12, R10, R10 ;  /* 0x0000000a0a0c7228 */ /* 0x000fe40000000000 */
[----:B------:R-:W-:-:S06]  /*11e0*/  DADD R18, R6, -R10 ;  /* 0x0000000006127229 */ /* 0x000fcc000000080a */
[----:B------:R-:W-:Y:S01]  /*11f0*/  DFMA R14, R12, UR4, R16 ;  /* 0x000000040c0e7c2b */ /* 0x000fe20008000010 */
[----:B------:R-:W-:Y:S01]  /*1200*/  UMOV UR4, 0x9f02676f ;  /* 0x9f02676f00047882 */ /* 0x000fe20000000000 */
[----:B------:R-:W-:Y:S01]  /*1210*/  UMOV UR5, 0x3ef3b266 ;  /* 0x3ef3b26600057882 */ /* 0x000fe20000000000 */
[----:B------:R-:W-:-:S05]  /*1220*/  DADD R18, R18, R18 ;  /* 0x0000000012127229 */ /* 0x000fca0000000012 */
[----:B------:R-:W-:Y:S01]  /*1230*/  DFMA R14, R12, R14, UR4 ;  /* 0x000000040c0e7e2b */ /* 0x000fe2000800000e */
[----:B------:R-:W-:Y:S01]  /*1240*/  UMOV UR4, 0xa9ab0956 ;  /* 0xa9ab095600047882 */ /* 0x000fe20000000000 */
[----:B------:R-:W-:Y:S01]  /*1250*/  UMOV UR5, 0x3f1745cb ;  /* 0x3f1745cb00057882 */ /* 0x000fe20000000000 */
[----:B------:R-:W-:-:S05]  /*1260*/  DFMA R18, R6, -R10, R18 ;  /* 0x8000000a0612722b */ /* 0x000fca0000000012 */
[----:B------:R-:W-:Y:S01]  /*1270*/  DFMA R14, R12, R14, UR4 ;  /* 0x000000040c0e7e2b */ /* 0x000fe2000800000e */
[----:B------:R-:W-:Y:S01]  /*1280*/  UMOV UR4, 0x2d1b5154 ;  /* 0x2d1b515400047882 */ /* 0x000fe20000000000 */
[----:B------:R-:W-:Y:S01]  /*1290*/  UMOV UR5, 0x3f3c71c7 ;  /* 0x3f3c71c700057882 */ /* 0x000fe20000000000 */
[----:B------:R-:W-:-:S05]  /*12a0*/  DMUL R18, R8, R18 ;  /* 0x0000001208127228 */ /* 0x000fca0000000000 */
[----:B------:R-:W-:Y:S01]  /*12b0*/  DFMA R14, R12, R14, UR4 ;  /* 0x000000040c0e7e2b */ /* 0x000fe2000800000e */
[----:B------:R-:W-:Y:S01]  /*12c0*/  UMOV UR4, 0x923be72d ;  /* 0x923be72d00047882 */ /* 0x000fe20000000000 */
[----:B------:R-:W-:-:S06]  /*12d0*/  UMOV UR5, 0x3f624924 ;  /* 0x3f62492400057882 */ /* 0x000fcc0000000000 */
[----:B------:R-:W-:Y:S01]  /*12e0*/  DFMA R16, R12, R14, UR4 ;  /* 0x000000040c107e2b */ /* 0x000fe2000800000e */
[----:B------:R-:W-:Y:S01]  /*12f0*/  UMOV UR4, 0x9999a3c4 ;  /* 0x9999a3c400047882 */ /* 0x000fe20000000000 */
[----:B------:R-:W-:Y:S01]  /*1300*/  UMOV UR5, 0x3f899999 ;  /* 0x3f89999900057882 */ /* 0x000fe20000000000 */
[----:B------:R-:W-:Y:S01]  /*1310*/  DADD R14, R20, -UR6 ;  /* 0x80000006140e7e29 */ /* 0x000fe20008000000 */
[----:B------:R-:W-:Y:S01]  /*1320*/  UMOV UR6, 0xfefa39ef ;  /* 0xfefa39ef00067882 */ /* 0x000fe20000000000 */
[----:B------:R-:W-:-:S03]  /*1330*/  UMOV UR7, 0x3fe62e42 ;  /* 0x3fe62e4200077882 */ /* 0x000fc60000000000 */
[----:B------:R-:W-:Y:S01]  /*1340*/  DFMA R16, R12, R16, UR4 ;  /* 0x000000040c107e2b */ /* 0x000fe20008000010 */
[----:B------:R-:W-:Y:S01]  /*1350*/  UMOV UR4, 0x55555554 ;  /* 0x5555555400047882 */ /* 0x000fe20000000000 */
[----:B------:R-:W-:Y:S01]  /*1360*/  UMOV UR5, 0x3fb55555 ;  /* 0x3fb5555500057882 */ /* 0x000fe20000000000 */
[----:B------:R-:W-:-:S05]  /*1370*/  DFMA R6, R14, UR6, R10 ;  /* 0x000000060e067c2b */ /* 0x000fca000800000a */
[----:B------:R-:W-:Y:S01]  /*1380*/  DFMA R16, R12, R16, UR4 ;  /* 0x000000040c107e2b */ /* 0x000fe20008000010 */
[----:B------:R-:W-:Y:S01]  /*1390*/  UMOV UR4, 0xfefa39ef ;  /* 0xfefa39ef00047882 */ /* 0x000fe20000000000 */
[----:B------:R-:W-:Y:S02]  /*13a0*/  UMOV UR5, 0x3fe62e42 ;  /* 0x3fe62e4200057882 */ /* 0x000fe40000000000 */
[----:B------:R-:W-:Y:S01]  /*13b0*/  DFMA R20, R14, -UR4, R6 ;  /* 0x800000040e147c2b */ /* 0x000fe20008000006 */
[----:B------:R-:W-:Y:S01]  /*13c0*/  UMOV UR4, 0x3b39803f ;  /* 0x3b39803f00047882 */ /* 0x000fe20000000000 */
[----:B------:R-:W-:Y:S02]  /*13d0*/  UMOV UR5, 0x3c7abc9e ;  /* 0x3c7abc9e00057882 */ /* 0x000fe40000000000 */
[----:B------:R-:W-:-:S04]  /*13e0*/  DMUL R16, R12, R16 ;  /* 0x000000100c107228 */ /* 0x000fc80000000000 */
[----:B------:R-:W-:-:S04]  /*13f0*/  DADD R20, -R10, R20 ;  /* 0x000000000a147229 */ /* 0x000fc80000000114 */
[----:B------:R-:W-:-:S08]  /*1400*/  DFMA R16, R10, R16, R18 ;  /* 0x000000100a10722b */ /* 0x000fd00000000012 */
[----:B------:R-:W-:-:S08]  /*1410*/  DADD R16, R16, -R20 ;  /* 0x0000000010107229 */ /* 0x000fd00000000814 */
[----:B------:R-:W-:-:S08]  /*1420*/  DFMA R16, R14, UR4, R16 ;  /* 0x000000040e107c2b */ /* 0x000fd00008000010 */
[----:B------:R-:W-:Y:S01]  /*1430*/  DADD R6, R6, R16 ;  /* 0x0000000006067229 */ /* 0x000fe20000000010 */
[----:B------:R-:W-:Y:S10]  /*1440*/  BRA `(.L_x_23) ;  /* 0x0000000000187947 */ /* 0x000ff40003800000 */
.L_x_22:
[----:B------:R-:W-:Y:S01]  /*1450*/  IMAD.MOV.U32 R6, RZ, RZ, 0x0 ;  /* 0x00000000ff067424 */ /* 0x000fe200078e00ff */
[----:B------:R-:W-:Y:S02]  /*1460*/  MOV R7, 0x7ff00000 ;  /* 0x7ff0000000077802 */ /* 0x000fe40000000f00 */
[----:B------:R-:W-:-:S04]  /*1470*/  LOP3.LUT P0, RZ, R9, 0x7fffffff, RZ, 0xc0, !PT ;  /* 0x7fffffff09ff7812 */ /* 0x000fc8000780c0ff */
[----:B------:R-:W-:-:S10]  /*1480*/  DFMA R6, R8, R6, +INF ;  /* 0x7ff000000806742b */ /* 0x000fd40000000006 */
[----:B------:R-:W-:Y:S02]  /*1490*/  FSEL R6, R6, RZ, P0 ;  /* 0x000000ff06067208 */ /* 0x000fe40000000000 */
[----:B------:R-:W-:-:S07]  /*14a0*/  FSEL R7, R7, -QNAN , P0 ;  /* 0xfff0000007077808 */ /* 0x000fce0000000000 */
.L_x_23:
[----:B------:R-:W-:Y:S05]  /*14b0*/  BSYNC.RECONVERGENT B1 ;  /* 0x0000000000017941 */ /* 0x000fea0003800200 */
.L_x_21:
[----:B------:R-:W-:-:S07]  /*14c0*/  DADD R6, -RZ, -R6 ;  /* 0x00000000ff067229 */ /* 0x000fce0000000906 */
[----:B------:R1:W-:Y:S01]  /*14d0*/  STS.64 [R4], R6 ;  /* 0x0000000604007388 */ /* 0x0003e20000000a00 */
[----:B------:R-:W-:Y:S05]  /*14e0*/  BRA `(.L_x_24) ;  /* 0x0000000000047947 */ /* 0x000fea0003800000 */
.L_x_8:
[----:B------:R0:W-:Y:S02]  /*14f0*/  STS.64 [R4], RZ ;  /* 0x000000ff04007388 */ /* 0x0001e40000000a00 */
.L_x_24:
[----:B------:R-:W-:Y:S05]  /*1500*/  BSYNC.RECONVERGENT B0 ;  /* 0x0000000000007941 */ /* 0x000fea0003800200 */
.L_x_7:
[----:B------:R-:W-:Y:S01]  /*1510*/  BAR.SYNC.DEFER_BLOCKING 0x0 ;  /* 0x0000000000007b1d */ /* 0x000fe20000010000 */
[----:B------:R-:W-:Y:S02]  /*1520*/  ISETP.GE.U32.AND P0, PT, R5, 0x2, PT ;  /* 0x000000020500780c */ /* 0x000fe40003f06070 */
[----:B------:R-:W-:-:S11]  /*1530*/  ISETP.NE.AND P1, PT, R2, RZ, PT ;  /* 0x000000ff0200720c */ /* 0x000fd60003f25270 */
[----:B------:R-:W-:Y:S05]  /*1540*/  @!P0 BRA `(.L_x_25) ;  /* 0x00000000002c8947 */ /* 0x000fea0003800000 */
.L_x_26:
[----:B------:R-:W-:-:S04]  /*1550*/  SHF.R.U32.HI R3, RZ, 0x1, R5 ;  /* 0x00000001ff037819 */ /* 0x000fc80000011605 */
[----:B------:R-:W-:-:S13]  /*1560*/  ISETP.GE.U32.AND P0, PT, R2, R3, PT ;  /* 0x000000030200720c */ /* 0x000fda0003f06070 */
[----:B------:R-:W-:Y:S01]  /*1570*/  @!P0 IMAD R0, R3, 0x8, R4 ;  /* 0x0000000803008824 */ /* 0x000fe200078e0204 */
[----:B------:R-:W-:Y:S04]  /*1580*/  @!P0 LDS.64 R8, [R4] ;  /* 0x0000000004088984 */ /* 0x000fe80000000a00 */
[----:B-1----:R-:W1:Y:S02]  /*1590*/  @!P0 LDS.64 R6, [R0] ;  /* 0x0000000000068984 */ /* 0x002e640000000a00 */
[----:B-1----:R-:W-:-:S07]  /*15a0*/  @!P0 DADD R6, R6, R8 ;  /* 0x0000000006068229 */ /* 0x002fce0000000008 */
[----:B------:R2:W-:Y:S01]  /*15b0*/  @!P0 STS.64 [R4], R6 ;  /* 0x0000000604008388 */ /* 0x0005e20000000a00 */
[----:B------:R-:W-:Y:S01]  /*15c0*/  BAR.SYNC.DEFER_BLOCKING 0x0 ;  /* 0x0000000000007b1d */ /* 0x000fe20000010000 */
[----:B------:R-:W-:Y:S01]  /*15d0*/  ISETP.GT.U32.AND P0, PT, R5, 0x3, PT ;  /* 0x000000030500780c */ /* 0x000fe20003f04070 */
[----:B------:R-:W-:-:S12]  /*15e0*/  IMAD.MOV.U32 R5, RZ, RZ, R3 ;  /* 0x000000ffff057224 */ /* 0x000fd800078e0003 */
[----:B--2---:R-:W-:Y:S05]  /*15f0*/  @P0 BRA `(.L_x_26) ;  /* 0xfffffffc00d40947 */ /* 0x004fea000383ffff */
.L_x_25:
[----:B------:R-:W-:Y:S05]  /*1600*/  @P1 EXIT ;  /* 0x000000000000194d */ /* 0x000fea0003800000 */
[----:B------:R-:W2:Y:S01]  /*1610*/  S2UR UR5, SR_CgaCtaId ;  /* 0x00000000000579c3 */ /* 0x000ea20000008800 */
[----:B------:R-:W-:-:S07]  /*1620*/  UMOV UR4, 0x400 ;  /* 0x0000040000047882 */ /* 0x000fce0000000000 */
[----:B01----:R-:W0:Y:S01]  /*1630*/  LDC.64 R4, c[0x0][0x390] ;  /* 0x0000e400ff047b82 */ /* 0x003e220000000a00 */
[----:B--2---:R-:W-:-:S09]  /*1640*/  ULEA UR4, UR5, UR4, 0x18 ;  /* 0x0000000405047291 */ /* 0x004fd2000f8ec0ff */
[----:B------:R-:W0:Y:S04]  /*1650*/  LDS.64 R2, [UR4] ;  /* 0x00000004ff027984 */ /* 0x000e280008000a00 */
[----:B0-----:R-:W-:Y:S01]  /*1660*/  REDG.E.ADD.F64.RN.STRONG.GPU desc[UR8][R4.64], R2 ;  /* 0x00000002040079a6 */ /* 0x001fe2000c12ff08 */
[----:B------:R-:W-:Y:S05]  /*1670*/  EXIT ;  /* 0x000000000000794d */ /* 0x000fea0003800000 */
        .weak           $__internal_0_$__cuda_sm20_dblrcp_rn_slowpath_v3
        .type           $__internal_0_$__cuda_sm20_dblrcp_rn_slowpath_v3,@function
        .size           $__internal_0_$__cuda_sm20_dblrcp_rn_slowpath_v3,($__internal_1_$__cuda_sm20_div_rn_f64_full - $__internal_0_$__cuda_sm20_dblrcp_rn_slowpath_v3)
$__internal_0_$__cuda_sm20_dblrcp_rn_slowpath_v3:
[----:B------:R-:W-:Y:S01]  /*1680*/  DSETP.GTU.AND P0, PT, |R10|, +INF , PT ;  /* 0x7ff000000a00742a */ /* 0x000fe20003f0c200 */
[----:B------:R-:W-:-:S13]  /*1690*/  BSSY.RECONVERGENT B2, `(.L_x_27) ;  /* 0x0000023000027945 */ /* 0x000fda0003800200 */
[----:B------:R-:W-:Y:S05]  /*16a0*/  @P0 BRA `(.L_x_28) ;  /* 0x00000000007c0947 */ /* 0x000fea0003800000 */
[----:B------:R-:W-:-:S05]  /*16b0*/  LOP3.LUT R6, R11, 0x7fffffff, RZ, 0xc0, !PT ;  /* 0x7fffffff0b067812 */ /* 0x000fca00078ec0ff */
[----:B------:R-:W-:-:S05]  /*16c0*/  VIADD R3, R6, 0xffffffff ;  /* 0xffffffff06037836 */ /* 0x000fca0000000000 */
[----:B------:R-:W-:-:S13]  /*16d0*/  ISETP.GE.U32.AND P0, PT, R3, 0x7fefffff, PT ;  /* 0x7fefffff0300780c */ /* 0x000fda0003f06070 */
[----:B------:R-:W-:Y:S01]  /*16e0*/  @P0 LOP3.LUT R13, R11, 0x7ff00000, RZ, 0x3c, !PT ;  /* 0x7ff000000b0d0812 */ /* 0x000fe200078e3cff */
[----:B------:R-:W-:Y:S01]  /*16f0*/  @P0 IMAD.MOV.U32 R12, RZ, RZ, RZ ;  /* 0x000000ffff0c0224 */ /* 0x000fe200078e00ff */
[----:B------:R-:W-:Y:S06]  /*1700*/  @P0 BRA `(.L_x_29) ;  /* 0x00000000006c0947 */ /* 0x000fec0003800000 */
[----:B------:R-:W-:-:S13]  /*1710*/  ISETP.GE.U32.AND P0, PT, R6, 0x1000001, PT ;  /* 0x010000010600780c */ /* 0x000fda0003f06070 */
[----:B------:R-:W-:Y:S05]  /*1720*/  @!P0 BRA `(.L_x_30) ;  /* 0x0000000000348947 */ /* 0x000fea0003800000 */
[----:B------:R-:W-:Y:S01]  /*1730*/  IADD3 R13, PT, PT, R11, -0x3fe00000, RZ ;  /* 0xc02000000b0d7810 */ /* 0x000fe20007ffe0ff */
[----:B------:R-:W-:-:S03]  /*1740*/  IMAD.MOV.U32 R12, RZ, RZ, R10 ;  /* 0x000000ffff0c7224 */ /* 0x000fc600078e000a */
[----:B------:R-:W0:Y:S03]  /*1750*/  MUFU.RCP64H R15, R13 ;  /* 0x0000000d000f7308 */ /* 0x000e260000001800 */
[----:B0-----:R-:W-:-:S08]  /*1760*/  DFMA R16, -R12, R14, 1 ;  /* 0x3ff000000c10742b */ /* 0x001fd0000000010e */
[----:B------:R-:W-:-:S08]  /*1770*/  DFMA R16, R16, R16, R16 ;  /* 0x000000101010722b */ /* 0x000fd00000000010 */
[----:B------:R-:W-:-:S08]  /*1780*/  DFMA R16, R14, R16, R14 ;  /* 0x000000100e10722b */ /* 0x000fd0000000000e */
[----:B------:R-:W-:-:S08]  /*1790*/  DFMA R14, -R12, R16, 1 ;  /* 0x3ff000000c0e742b */ /* 0x000fd00000000110 */
[----:B------:R-:W-:-:S08]  /*17a0*/  DFMA R14, R16, R14, R16 ;  /* 0x0000000e100e722b */ /* 0x000fd00000000010 */
[----:B------:R-:W-:-:S08]  /*17b0*/  DMUL R14, R14, 2.2250738585072013831e-308 ;  /* 0x001000000e0e7828 */ /* 0x000fd00000000000 */
[----:B------:R-:W-:-:S08]  /*17c0*/  DFMA R10, -R10, R14, 1 ;  /* 0x3ff000000a0a742b */ /* 0x000fd0000000010e */
[----:B------:R-:W-:-:S08]  /*17d0*/  DFMA R10, R10, R10, R10 ;  /* 0x0000000a0a0a722b */ /* 0x000fd0000000000a */
[----:B------:R-:W-:Y:S01]  /*17e0*/  DFMA R12, R14, R10, R14 ;  /* 0x0000000a0e0c722b */ /* 0x000fe2000000000e */
[----:B------:R-:W-:Y:S10]  /*17f0*/  BRA `(.L_x_29) ;  /* 0x0000000000307947 */ /* 0x000ff40003800000 */
.L_x_30:
[----:B------:R-:W-:Y:S01]  /*1800*/  DMUL R10, R10, 8.11296384146066816958e+31 ;  /* 0x469000000a0a7828 */ /* 0x000fe20000000000 */
[----:B------:R-:W-:-:S05]  /*1810*/  IMAD.MOV.U32 R12, RZ, RZ, R14 ;  /* 0x000000ffff0c7224 */ /* 0x000fca00078e000e */
[----:B------:R-:W0:Y:S02]  /*1820*/  MUFU.RCP64H R13, R11 ;  /* 0x0000000b000d7308 */ /* 0x000e240000001800 */
[----:B0-----:R-:W-:-:S08]  /*1830*/  DFMA R14, -R10, R12, 1 ;  /* 0x3ff000000a0e742b */ /* 0x001fd0000000010c */
[----:B------:R-:W-:-:S08]  /*1840*/  DFMA R14, R14, R14, R14 ;  /* 0x0000000e0e0e722b */ /* 0x000fd0000000000e */
[----:B------:R-:W-:-:S08]  /*1850*/  DFMA R14, R12, R14, R12 ;  /* 0x0000000e0c0e722b */ /* 0x000fd0000000000c */
[----:B------:R-:W-:-:S08]  /*1860*/  DFMA R12, -R10, R14, 1 ;  /* 0x3ff000000a0c742b */ /* 0x000fd0000000010e */
[----:B------:R-:W-:-:S08]  /*1870*/  DFMA R12, R14, R12, R14 ;  /* 0x0000000c0e0c722b */ /* 0x000fd0000000000e */
[----:B------:R-:W-:Y:S01]  /*1880*/  DMUL R12, R12, 8.11296384146066816958e+31 ;  /* 0x469000000c0c7828 */ /* 0x000fe20000000000 */
[----:B------:R-:W-:Y:S10]  /*1890*/  BRA `(.L_x_29) ;  /* 0x0000000000087947 */ /* 0x000ff40003800000 */
.L_x_28:
[----:B------:R-:W-:Y:S01]  /*18a0*/  LOP3.LUT R13, R11, 0x80000, RZ, 0xfc, !PT ;  /* 0x000800000b0d7812 */ /* 0x000fe200078efcff */
[----:B------:R-:W-:-:S07]  /*18b0*/  IMAD.MOV.U32 R12, RZ, RZ, R10 ;  /* 0x000000ffff0c7224 */ /* 0x000fce00078e000a */
.L_x_29:
[----:B------:R-:W-:Y:S05]  /*18c0*/  BSYNC.RECONVERGENT B2 ;  /* 0x0000000000027941 */ /* 0x000fea0003800200 */
.L_x_27:
[----:B------:R-:W-:Y:S01]  /*18d0*/  IMAD.MOV.U32 R10, RZ, RZ, R0 ;  /* 0x000000ffff0a7224 */ /* 0x000fe200078e0000 */
[----:B------:R-:W-:-:S04]  /*18e0*/  MOV R11, 0x0 ;  /* 0x00000000000b7802 */ /* 0x000fc80000000f00 */
[----:B------:R-:W-:Y:S05]  /*18f0*/  RET.REL.NODEC R10 `(_Z16computeNLLKernelPK6float2PS_Pdiid) ;  /* 0xffffffe40ac07950 */ /* 0x000fea0003c3ffff */
        .weak           $__internal_1_$__cuda_sm20_div_rn_f64_full
        .type           $__internal_1_$__cuda_sm20_div_rn_f64_full,@function
        .size           $__internal_1_$__cuda_sm20_div_rn_f64_full,(.L_x_41 - $__internal_1_$__cuda_sm20_div_rn_f64_full)
$__internal_1_$__cuda_sm20_div_rn_f64_full:
[----:B------:R-:W0:Y:S01]  /*1900*/  LDC.64 R10, c[0x0][0x3a0] ;  /* 0x0000e800ff0a7b82 */ /* 0x000e220000000a00 */
[----:B------:R-:W-:Y:S01]  /*1910*/  IMAD.MOV.U32 R16, RZ, RZ, 0x1 ;  /* 0x00000001ff107424 */ /* 0x000fe200078e00ff */
[C---:B------:R-:W-:Y:S01]  /*1920*/  FSETP.GEU.AND P2, PT, |R7|.reuse, 1.469367938527859385e-39, PT ;  /* 0x001000000700780b */ /* 0x040fe20003f4e200 */
[----:B------:R-:W-:Y:S01]  /*1930*/  IMAD.MOV.U32 R15, RZ, RZ, 0x1ca00000 ;  /* 0x1ca00000ff0f7424 */ /* 0x000fe200078e00ff */
[----:B------:R-:W-:Y:S01]  /*1940*/  LOP3.LUT R14, R7, 0x7ff00000, RZ, 0xc0, !PT ;  /* 0x7ff00000070e7812 */ /* 0x000fe200078ec0ff */
[----:B------:R-:W-:Y:S04]  /*1950*/  BSSY.RECONVERGENT B2, `(.L_x_31) ;  /* 0x0000050000027945 */ /* 0x000fe80003800200 */
[----:B------:R-:W-:Y:S01]  /*1960*/  IMAD.MOV.U32 R22, RZ, RZ, R14 ;  /* 0x000000ffff167224 */ /* 0x000fe200078e000e */
[----:B0-----:R-:W-:-:S02]  /*1970*/  FSETP.GEU.AND P0, PT, |R11|, 1.469367938527859385e-39, PT ;  /* 0x001000000b00780b */ /* 0x001fc40003f0e200 */
[C---:B------:R-:W-:Y:S02]  /*1980*/  LOP3.LUT R8, R11.reuse, 0x800fffff, RZ, 0xc0, !PT ;  /* 0x800fffff0b087812 */ /* 0x040fe400078ec0ff */
[----:B------:R-:W-:Y:S02]  /*1990*/  LOP3.LUT R3, R11, 0x7ff00000, RZ, 0xc0, !PT ;  /* 0x7ff000000b037812 */ /* 0x000fe400078ec0ff */
[----:B------:R-:W-:Y:S01]  /*19a0*/  LOP3.LUT R9, R8, 0x3ff00000, RZ, 0xfc, !PT ;  /* 0x3ff0000008097812 */ /* 0x000fe200078efcff */
[----:B------:R-:W-:Y:S01]  /*19b0*/  IMAD.MOV.U32 R8, RZ, RZ, R10 ;  /* 0x000000ffff087224 */ /* 0x000fe200078e000a */
[----:B------:R-:W-:Y:S01]  /*19c0*/  ISETP.GE.U32.AND P1, PT, R14, R3, PT ;  /* 0x000000030e00720c */ /* 0x000fe20003f26070 */
[----:B------:R-:W-:-:S03]  /*19d0*/  IMAD.MOV.U32 R23, RZ, RZ, R3 ;  /* 0x000000ffff177224 */ /* 0x000fc600078e0003 */
[----:B------:R-:W-:Y:S01]  /*19e0*/  SEL R15, R15, 0x63400000, !P1 ;  /* 0x634000000f0f7807 */ /* 0x000fe20004800000 */
[----:B------:R-:W0:Y:S03]  /*19f0*/  @!P0 LDC.64 R12, c[0x0][0x3a0] ;  /* 0x0000e800ff0c8b82 */ /* 0x000e260000000a00 */
[----:B------:R-:W-:-:S04]  /*1a00*/  @!P2 LOP3.LUT R20, R15, 0x80000000, R7, 0xf8, !PT ;  /* 0x800000000f14a812 */ /* 0x000fc800078ef807 */
[----:B------:R-:W-:Y:S02]  /*1a10*/  @!P2 LOP3.LUT R21, R20, 0x100000, RZ, 0xfc, !PT ;  /* 0x001000001415a812 */ /* 0x000fe400078efcff */
[----:B------:R-:W-:Y:S01]  /*1a20*/  @!P2 MOV R20, RZ ;  /* 0x000000ff0014a202 */ /* 0x000fe20000000f00 */
[----:B0-----:R-:W-:-:S06]  /*1a30*/  @!P0 DMUL R8, R12, 8.98846567431157953865e+307 ;  /* 0x7fe000000c088828 */ /* 0x001fcc0000000000 */
[----:B------:R-:W0:Y:S04]  /*1a40*/  MUFU.RCP64H R17, R9 ;  /* 0x0000000900117308 */ /* 0x000e280000001800 */
[----:B------:R-:W-:-:S05]  /*1a50*/  @!P0 LOP3.LUT R23, R9, 0x7ff00000, RZ, 0xc0, !PT ;  /* 0x7ff0000009178812 */ /* 0x000fca00078ec0ff */
[----:B------:R-:W-:Y:S01]  /*1a60*/  VIADD R25, R23, 0xffffffff ;  /* 0xffffffff17197836 */ /* 0x000fe20000000000 */
[----:B0-----:R-:W-:-:S08]  /*1a70*/  DFMA R12, R16, -R8, 1 ;  /* 0x3ff00000100c742b */ /* 0x001fd00000000808 */
[----:B------:R-:W-:-:S08]  /*1a80*/  DFMA R12, R12, R12, R12 ;  /* 0x0000000c0c0c722b */ /* 0x000fd0000000000c */
[----:B------:R-:W-:Y:S01]  /*1a90*/  DFMA R16, R16, R12, R16 ;  /* 0x0000000c1010722b */ /* 0x000fe20000000010 */
[----:B------:R-:W-:Y:S01]  /*1aa0*/  LOP3.LUT R13, R15, 0x800fffff, R7, 0xf8, !PT ;  /* 0x800fffff0f0d7812 */ /* 0x000fe200078ef807 */
[----:B------:R-:W-:-:S06]  /*1ab0*/  IMAD.MOV.U32 R12, RZ, RZ, R6 ;  /* 0x000000ffff0c7224 */ /* 0x000fcc00078e0006 */
[----:B------:R-:W-:Y:S02]  /*1ac0*/  DFMA R18, R16, -R8, 1 ;  /* 0x3ff000001012742b */ /* 0x000fe40000000808 */
[----:B------:R-:W-:-:S06]  /*1ad0*/  @!P2 DFMA R12, R12, 2, -R20 ;  /* 0x400000000c0ca82b */ /* 0x000fcc0000000814 */
[----:B------:R-:W-:-:S04]  /*1ae0*/  DFMA R16, R16, R18, R16 ;  /* 0x000000121010722b */ /* 0x000fc80000000010 */
[----:B------:R-:W-:-:S04]  /*1af0*/  @!P2 LOP3.LUT R22, R13, 0x7ff00000, RZ, 0xc0, !PT ;  /* 0x7ff000000d16a812 */ /* 0x000fc800078ec0ff */
[----:B------:R-:W-:Y:S01]  /*1b00*/  DMUL R18, R16, R12 ;  /* 0x0000000c10127228 */ /* 0x000fe20000000000 */
[----:B------:R-:W-:-:S05]  /*1b10*/  VIADD R24, R22, 0xffffffff ;  /* 0xffffffff16187836 */ /* 0x000fca0000000000 */
[----:B------:R-:W-:Y:S02]  /*1b20*/  ISETP.GT.U32.AND P0, PT, R24, 0x7feffffe, PT ;  /* 0x7feffffe1800780c */ /* 0x000fe40003f04070 */
[----:B------:R-:W-:Y:S02]  /*1b30*/  DFMA R20, R18, -R8, R12 ;  /* 0x800000081214722b */ /* 0x000fe4000000000c */
[----:B------:R-:W-:-:S06]  /*1b40*/  ISETP.GT.U32.OR P0, PT, R25, 0x7feffffe, P0 ;  /* 0x7feffffe1900780c */ /* 0x000fcc0000704470 */
[----:B------:R-:W-:-:S07]  /*1b50*/  DFMA R20, R16, R20, R18 ;  /* 0x000000141014722b */ /* 0x000fce0000000012 */
[----:B------:R-:W-:Y:S05]  /*1b60*/  @P0 BRA `(.L_x_32) ;  /* 0x0000000000600947 */ /* 0x000fea0003800000 */
[----:B------:R-:W-:-:S04]  /*1b70*/  VIADDMNMX R3, R14, -R3, 0xb9600000, !PT ;  /* 0xb96000000e037446 */ /* 0x000fc80007800903 */
[----:B------:R-:W-:-:S04]  /*1b80*/  VIMNMX R6, PT, PT, R3, 0x46a00000, PT ;  /* 0x46a0000003067848 */ /* 0x000fc80003fe0100 */
[----:B------:R-:W-:Y:S01]  /*1b90*/  IADD3 R3, PT, PT, -R15, R6, RZ ;  /* 0x000000060f037210 */ /* 0x000fe20007ffe1ff */
[----:B------:R-:W-:-:S04]  /*1ba0*/  IMAD.MOV.U32 R6, RZ, RZ, RZ ;  /* 0x000000ffff067224 */ /* 0x000fc800078e00ff */
[----:B------:R-:W-:-:S06]  /*1bb0*/  VIADD R7, R3, 0x7fe00000 ;  /* 0x7fe0000003077836 */ /* 0x000fcc0000000000 */
[----:B------:R-:W-:-:S10]  /*1bc0*/  DMUL R14, R20, R6 ;  /* 0x00000006140e7228 */ /* 0x000fd40000000000 */
[----:B------:R-:W-:-:S13]  /*1bd0*/  FSETP.GTU.AND P0, PT, |R15|, 1.469367938527859385e-39, PT ;  /* 0x001000000f00780b */ /* 0x000fda0003f0c200 */
[----:B------:R-:W-:Y:S05]  /*1be0*/  @P0 BRA `(.L_x_33) ;  /* 0x0000000000980947 */ /* 0x000fea0003800000 */
[----:B------:R-:W-:Y:S01]  /*1bf0*/  DFMA R8, R20, -R8, R12 ;  /* 0x800000081408722b */ /* 0x000fe2000000000c */
[----:B------:R-:W-:-:S09]  /*1c00*/  IMAD.MOV.U32 R6, RZ, RZ, RZ ;  /* 0x000000ffff067224 */ /* 0x000fd200078e00ff */
[C---:B------:R-:W-:Y:S02]  /*1c10*/  FSETP.NEU.AND P0, PT, R9.reuse, RZ, PT ;  /* 0x000000ff0900720b */ /* 0x040fe40003f0d000 */
[----:B------:R-:W-:-:S04]  /*1c20*/  LOP3.LUT R11, R9, 0x80000000, R11, 0x48, !PT ;  /* 0x80000000090b7812 */ /* 0x000fc800078e480b */
[----:B------:R-:W-:-:S07]  /*1c30*/  LOP3.LUT R7, R11, R7, RZ, 0xfc, !PT ;  /* 0x000000070b077212 */ /* 0x000fce00078efcff */
[----:B------:R-:W-:Y:S05]  /*1c40*/  @!P0 BRA `(.L_x_33) ;  /* 0x0000000000808947 */ /* 0x000fea0003800000 */
[C---:B------:R-:W-:Y:S01]  /*1c50*/  IADD3 R9, PT, PT, -R3.reuse, RZ, RZ ;  /* 0x000000ff03097210 */ /* 0x040fe20007ffe1ff */
[----:B------:R-:W-:Y:S01]  /*1c60*/  IMAD.MOV.U32 R8, RZ, RZ, RZ ;  /* 0x000000ffff087224 */ /* 0x000fe200078e00ff */
[----:B------:R-:W-:Y:S01]  /*1c70*/  DMUL.RP R6, R20, R6 ;  /* 0x0000000614067228 */ /* 0x000fe20000008000 */
[----:B------:R-:W-:-:S04]  /*1c80*/  IADD3 R3, PT, PT, -R3, -0x43300000, RZ ;  /* 0xbcd0000003037810 */ /* 0x000fc80007ffe1ff */
[----:B------:R-:W-:-:S05]  /*1c90*/  DFMA R8, R14, -R8, R20 ;  /* 0x800000080e08722b */ /* 0x000fca0000000014 */
[----:B------:R-:W-:-:S05]  /*1ca0*/  LOP3.LUT R11, R7, R11, RZ, 0x3c, !PT ;  /* 0x0000000b070b7212 */ /* 0x000fca00078e3cff */
[----:B------:R-:W-:-:S04]  /*1cb0*/  FSETP.NEU.AND P0, PT, |R9|, R3, PT ;  /* 0x000000030900720b */ /* 0x000fc80003f0d200 */
[----:B------:R-:W-:Y:S02]  /*1cc0*/  FSEL R14, R6, R14, !P0 ;  /* 0x0000000e060e7208 */ /* 0x000fe40004000000 */
[----:B------:R-:W-:Y:S01]  /*1cd0*/  FSEL R15, R11, R15, !P0 ;  /* 0x0000000f0b0f7208 */ /* 0x000fe20004000000 */
[----:B------:R-:W-:Y:S06]  /*1ce0*/  BRA `(.L_x_33) ;  /* 0x0000000000587947 */ /* 0x000fec0003800000 */
.L_x_32:
[----:B------:R-:W-:-:S14]  /*1cf0*/  DSETP.NAN.AND P0, PT, R6, R6, PT ;  /* 0x000000060600722a */ /* 0x000fdc0003f08000 */
[----:B------:R-:W-:Y:S05]  /*1d00*/  @P0 BRA `(.L_x_34) ;  /* 0x0000000000480947 */ /* 0x000fea0003800000 */
[----:B------:R-:W0:Y:S02]  /*1d10*/  LDC.64 R8, c[0x0][0x3a0] ;  /* 0x0000e800ff087b82 */ /* 0x000e240000000a00 */
[----:B0-----:R-:W-:-:S14]  /*1d20*/  DSETP.NAN.AND P0, PT, R8, R8, PT ;  /* 0x000000080800722a */ /* 0x001fdc0003f08000 */
[----:B------:R-:W-:Y:S05]  /*1d30*/  @P0 BRA `(.L_x_35) ;  /* 0x0000000000300947 */ /* 0x000fea0003800000 */
[----:B------:R-:W-:Y:S01]  /*1d40*/  ISETP.NE.AND P0, PT, R22, R23, PT ;  /* 0x000000171600720c */ /* 0x000fe20003f05270 */
[----:B------:R-:W-:Y:S02]  /*1d50*/  IMAD.MOV.U32 R14, RZ, RZ, 0x0 ;  /* 0x00000000ff0e7424 */ /* 0x000fe400078e00ff */
[----:B------:R-:W-:-:S10]  /*1d60*/  IMAD.MOV.U32 R15, RZ, RZ, -0x80000 ;  /* 0xfff80000ff0f7424 */ /* 0x000fd400078e00ff */
[----:B------:R-:W-:Y:S05]  /*1d70*/  @!P0 BRA `(.L_x_33) ;  /* 0x0000000000348947 */ /* 0x000fea0003800000 */
[----:B------:R-:W-:Y:S02]  /*1d80*/  ISETP.NE.AND P0, PT, R22, 0x7ff00000, PT ;  /* 0x7ff000001600780c */ /* 0x000fe40003f05270 */
[----:B------:R-:W-:Y:S02]  /*1d90*/  LOP3.LUT R15, R7, 0x80000000, R11, 0x48, !PT ;  /* 0x80000000070f7812 */ /* 0x000fe400078e480b */
[----:B------:R-:W-:-:S13]  /*1da0*/  ISETP.EQ.OR P0, PT, R23, RZ, !P0 ;  /* 0x000000ff1700720c */ /* 0x000fda0004702670 */
[----:B------:R-:W-:Y:S02]  /*1db0*/  @P0 LOP3.LUT R3, R15, 0x7ff00000, RZ, 0xfc, !PT ;  /* 0x7ff000000f030812 */ /* 0x000fe400078efcff */
[----:B------:R-:W-:Y:S01]  /*1dc0*/  @!P0 MOV R14, RZ ;  /* 0x000000ff000e8202 */ /* 0x000fe20000000f00 */
[----:B------:R-:W-:Y:S02]  /*1dd0*/  @P0 IMAD.MOV.U32 R14, RZ, RZ, RZ ;  /* 0x000000ffff0e0224 */ /* 0x000fe400078e00ff */
[----:B------:R-:W-:Y:S01]  /*1de0*/  @P0 IMAD.MOV.U32 R15, RZ, RZ, R3 ;  /* 0x000000ffff0f0224 */ /* 0x000fe200078e0003 */
[----:B------:R-:W-:Y:S06]  /*1df0*/  BRA `(.L_x_33) ;  /* 0x0000000000147947 */ /* 0x000fec0003800000 */
.L_x_35:
[----:B------:R-:W-:Y:S01]  /*1e00*/  LOP3.LUT R15, R11, 0x80000, RZ, 0xfc, !PT ;  /* 0x000800000b0f7812 */ /* 0x000fe200078efcff */
[----:B------:R-:W-:Y:S01]  /*1e10*/  IMAD.MOV.U32 R14, RZ, RZ, R10 ;  /* 0x000000ffff0e7224 */ /* 0x000fe200078e000a */
[----:B------:R-:W-:Y:S06]  /*1e20*/  BRA `(.L_x_33) ;  /* 0x0000000000087947 */ /* 0x000fec0003800000 */
.L_x_34:
[----:B------:R-:W-:Y:S02]  /*1e30*/  LOP3.LUT R15, R7, 0x80000, RZ, 0xfc, !PT ;  /* 0x00080000070f7812 */ /* 0x000fe400078efcff */
[----:B------:R-:W-:-:S07]  /*1e40*/  MOV R14, R6 ;  /* 0x00000006000e7202 */ /* 0x000fce0000000f00 */
.L_x_33:
[----:B------:R-:W-:Y:S05]  /*1e50*/  BSYNC.RECONVERGENT B2 ;  /* 0x0000000000027941 */ /* 0x000fea0003800200 */
.L_x_31:
[----:B------:R-:W-:Y:S02]  /*1e60*/  IMAD.MOV.U32 R6, RZ, RZ, R0 ;  /* 0x000000ffff067224 */ /* 0x000fe400078e0000 */
[----:B------:R-:W-:-:S04]  /*1e70*/  IMAD.MOV.U32 R7, RZ, RZ, 0x0 ;  /* 0x00000000ff077424 */ /* 0x000fc800078e00ff */
[----:B------:R-:W-:Y:S05]  /*1e80*/  RET.REL.NODEC R6 `(_Z16computeNLLKernelPK6float2PS_Pdiid) ;  /* 0xffffffe0065c7950 */ /* 0x000fea0003c3ffff */
.L_x_36:
        /* <DEDUP_REMOVED lines=15> */
.L_x_41:


//--------------------- .text._Z18simpleMagnitudeSumPK6float2Pdi --------------------------
	.section	.text._Z18simpleMagnitudeSumPK6float2Pdi,"ax",@progbits
	.align	128
        .global         _Z18simpleMagnitudeSumPK6float2Pdi
        .type           _Z18simpleMagnitudeSumPK6float2Pdi,@function
        .size           _Z18simpleMagnitudeSumPK6float2Pdi,(.L_x_44 - _Z18simpleMagnitudeSumPK6float2Pdi)
        .other          _Z18simpleMagnitudeSumPK6float2Pdi,@"STO_CUDA_ENTRY STV_DEFAULT"
_Z18simpleMagnitudeSumPK6float2Pdi:
.text._Z18simpleMagnitudeSumPK6float2Pdi:
[----:B------:R-:W-:Y:S01]  /*0000*/  LDC R1, c[0x0][0x37c] ;  /* 0x0000df00ff017b82 */ /* 0x000fe20000000800 */
[----:B------:R-:W0:Y:S07]  /*0010*/  S2R R11, SR_TID.X ;  /* 0x00000000000b7919 */ /* 0x000e2e0000002100 */
[----:B------:R-:W0:Y:S01]  /*0020*/  S2UR UR4, SR_CTAID.X ;  /* 0x00000000000479c3 */ /* 0x000e220000002500 */
[----:B------:R-:W1:Y:S01]  /*0030*/  LDCU UR5, c[0x0][0x390] ;  /* 0x00007200ff0577ac */ /* 0x000e620008000800 */
[----:B------:R-:W2:Y:S06]  /*0040*/  LDCU.64 UR6, c[0x0][0x358] ;  /* 0x00006b00ff0677ac */ /* 0x000eac0008000a00 */
[----:B------:R-:W0:Y:S02]  /*0050*/  LDC R0, c[0x0][0x360] ;  /* 0x0000d800ff007b82 */ /* 0x000e240000000800 */
[----:B0-----:R-:W-:-:S05]  /*0060*/  IMAD R3, R0, UR4, R11 ;  /* 0x0000000400037c24 */ /* 0x001fca000f8e020b */
[----:B-1----:R-:W-:-:S13]  /*0070*/  ISETP.GE.U32.AND P0, PT, R3, UR5, PT ;  /* 0x0000000503007c0c */ /* 0x002fda000bf06070 */
[----:B------:R-:W0:Y:S02]  /*0080*/  @!P0 LDC.64 R4, c[0x0][0x380] ;  /* 0x0000e000ff048b82 */ /* 0x000e240000000a00 */
[----:B0-----:R-:W-:-:S06]  /*0090*/  @!P0 IMAD.WIDE.U32 R4, R3, 0x8, R4 ;  /* 0x0000000803048825 */ /* 0x001fcc00078e0004 */
[----:B--2---:R-:W2:Y:S01]  /*00a0*/  @!P0 LDG.E.64.CONSTANT R4, desc[UR6][R4.64] ;  /* 0x0000000604048981 */ /* 0x004ea2000c1e9b00 */
[----:B------:R-:W0:Y:S01]  /*00b0*/  S2UR UR5, SR_CgaCtaId ;  /* 0x00000000000579c3 */ /* 0x000e220000008800 */
[----:B------:R-:W-:Y:S01]  /*00c0*/  CS2R R2, SRZ ;  /* 0x0000000000027805 */ /* 0x000fe2000001ff00 */
[----:B------:R-:W-:Y:S01]  /*00d0*/  UMOV UR4, 0x400 ;  /* 0x0000040000047882 */ /* 0x000fe20000000000 */
[----:B------:R-:W-:Y:S01]  /*00e0*/  ISETP.GE.U32.AND P1, PT, R0, 0x2, PT ;  /* 0x000000020000780c */ /* 0x000fe20003f26070 */
[----:B0-----:R-:W-:-:S06]  /*00f0*/  ULEA UR4, UR5, UR4, 0x18 ;  /* 0x0000000405047291 */ /* 0x001fcc000f8ec0ff */
[----:B------:R-:W-:Y:S01]  /*0100*/  LEA R9, R11, UR4, 0x3 ;  /* 0x000000040b097c11 */ /* 0x000fe2000f8e18ff */
[----:B--2---:R-:W-:-:S04]  /*0110*/  @!P0 FMUL R7, R5, R5 ;  /* 0x0000000505078220 */ /* 0x004fc80000400000 */
[----:B------:R-:W-:-:S04]  /*0120*/  @!P0 FFMA R7, R4, R4, R7 ;  /* 0x0000000404078223 */ /* 0x000fc80000000007 */
[----:B------:R-:W0:Y:S01]  /*0130*/  @!P0 F2F.F64.F32 R2, R7 ;  /* 0x0000000700028310 */ /* 0x000e220000201800 */
[----:B------:R-:W-:Y:S01]  /*0140*/  ISETP.NE.AND P0, PT, R11, RZ, PT ;  /* 0x000000ff0b00720c */ /* 0x000fe20003f05270 */
[----:B0-----:R0:W-:Y:S01]  /*0150*/  STS.64 [R9], R2 ;  /* 0x0000000209007388 */ /* 0x0011e20000000a00 */
[----:B------:R-:W-:Y:S06]  /*0160*/  BAR.SYNC.DEFER_BLOCKING 0x0 ;  /* 0x0000000000007b1d */ /* 0x000fec0000010000 */
[----:B------:R-:W-:Y:S05]  /*0170*/  @!P1 BRA `(.L_x_37) ;  /* 0x00000000002c9947 */ /* 0x000fea0003800000 */
.L_x_38:
[----:B------:R-:W-:-:S04]  /*0180*/  SHF.R.U32.HI R8, RZ, 0x1, R0 ;  /* 0x00000001ff087819 */ /* 0x000fc80000011600 */
[----:B------:R-:W-:-:S13]  /*0190*/  ISETP.GE.U32.AND P1, PT, R11, R8, PT ;  /* 0x000000080b00720c */ /* 0x000fda0003f26070 */
[----:B------:R-:W-:Y:S01]  /*01a0*/  @!P1 IMAD R6, R8, 0x8, R9 ;  /* 0x0000000808069824 */ /* 0x000fe200078e0209 */
[----:B------:R-:W-:Y:S04]  /*01b0*/  @!P1 LDS.64 R4, [R9] ;  /* 0x0000000009049984 */ /* 0x000fe80000000a00 */
[----:B0-----:R-:W0:Y:S02]  /*01c0*/  @!P1 LDS.64 R2, [R6] ;  /* 0x0000000006029984 */ /* 0x001e240000000a00 */
[----:B0-----:R-:W-:-:S07]  /*01d0*/  @!P1 DADD R2, R2, R4 ;  /* 0x0000000002029229 */ /* 0x001fce0000000004 */
[----:B------:R1:W-:Y:S01]  /*01e0*/  @!P1 STS.64 [R9], R2 ;  /* 0x0000000209009388 */ /* 0x0003e20000000a00 */
[----:B------:R-:W-:Y:S01]  /*01f0*/  BAR.SYNC.DEFER_BLOCKING 0x0 ;  /* 0x0000000000007b1d */ /* 0x000fe20000010000 */
[----:B------:R-:W-:Y:S01]  /*0200*/  ISETP.GT.U32.AND P1, PT, R0, 0x3, PT ;  /* 0x000000030000780c */ /* 0x000fe20003f24070 */
[----:B------:R-:W-:-:S12]  /*0210*/  IMAD.MOV.U32 R0, RZ, RZ, R8 ;  /* 0x000000ffff007224 */ /* 0x000fd800078e0008 */
[----:B-1----:R-:W-:Y:S05]  /*0220*/  @P1 BRA `(.L_x_38) ;  /* 0xfffffffc00d41947 */ /* 0x002fea000383ffff */
.L_x_37:
[----:B------:R-:W-:Y:S05]  /*0230*/  @P0 EXIT ;  /* 0x000000000000094d */ /* 0x000fea0003800000 */
[----:B------:R-:W1:Y:S01]  /*0240*/  S2UR UR5, SR_CgaCtaId ;  /* 0x00000000000579c3 */ /* 0x000e620000008800 */
[----:B------:R-:W-:-:S07]  /*0250*/  UMOV UR4, 0x400 ;  /* 0x0000040000047882 */ /* 0x000fce0000000000 */
[----:B------:R-:W2:Y:S01]  /*0260*/  LDC.64 R4, c[0x0][0x388] ;  /* 0x0000e200ff047b82 */ /* 0x000ea20000000a00 */
[----:B-1----:R-:W-:-:S09]  /*0270*/  ULEA UR4, UR5, UR4, 0x18 ;  /* 0x0000000405047291 */ /* 0x002fd2000f8ec0ff */
[----:B0-----:R-:W2:Y:S04]  /*0280*/  LDS.64 R2, [UR4] ;  /* 0x00000004ff027984 */ /* 0x001ea80008000a00 */
[----:B--2---:R-:W-:Y:S01]  /*0290*/  REDG.E.ADD.F64.RN.STRONG.GPU desc[UR6][R4.64], R2 ;  /* 0x00000002040079a6 */ /* 0x004fe2000c12ff06 */
[----:B------:R-:W-:Y:S05]  /*02a0*/  EXIT ;  /* 0x000000000000794d */ /* 0x000fea0003800000 */
.L_x_39:
        /* <DEDUP_REMOVED lines=13> */
.L_x_44:


//--------------------- .nv.shared._Z25computeModSquareAndReducePK6float2Pdii --------------------------
	.section	.nv.shared._Z25computeModSquareAndReducePK6float2Pdii,"aw",@nobits
	.sectionflags	@""
	.align	16
	.zero		1024


//--------------------- .nv.shared.reserved.0     --------------------------
	.section	.nv.shared.reserved.0,"aw",@nobits
	.weak		__nv_reservedSMEM_offset_0_alias
	.size		__nv_reservedSMEM_offset_0_alias, 0, 64
	.other		__nv_reservedSMEM_offset_0_alias,@"STO_CUDA_RESERVED_SHARED STV_DEFAULT"
__nv_reservedSMEM_offset_0_alias:
	.zero		0
	.zero		64


//--------------------- .nv.shared._Z16computeNLLKernelPK6float2PS_Pdiid --------------------------
	.section	.nv.shared._Z16computeNLLKernelPK6float2PS_Pdiid,"aw",@nobits
	.sectionflags	@""
	.align	16
	.zero		1024


//--------------------- .nv.shared._Z18simpleMagnitudeSumPK6float2Pdi --------------------------
	.section	.nv.shared._Z18simpleMagnitudeSumPK6float2Pdi,"aw",@nobits
	.sectionflags	@""
	.align	16
	.zero		1024


//--------------------- .nv.constant0._Z25computeModSquareAndReducePK6float2Pdii --------------------------
	.section	.nv.constant0._Z25computeModSquareAndReducePK6float2Pdii,"a",@progbits
	.sectionflags	@""
	.align	4
.nv.constant0._Z25computeModSquareAndReducePK6float2Pdii:
	.zero		920


//--------------------- .nv.constant0._Z16computeNLLKernelPK6float2PS_Pdiid --------------------------
	.section	.nv.constant0._Z16computeNLLKernelPK6float2PS_Pdiid,"a",@progbits
	.sectionflags	@""
	.align	4
.nv.constant0._Z16computeNLLKernelPK6float2PS_Pdiid:
	.zero		936


//--------------------- .nv.constant0._Z18simpleMagnitudeSumPK6float2Pdi --------------------------
	.section	.nv.constant0._Z18simpleMagnitudeSumPK6float2Pdi,"a",@progbits
	.sectionflags	@""
	.align	4
.nv.constant0._Z18simpleMagnitudeSumPK6float2Pdi:
	.zero		916


//--------------------- SYMBOLS --------------------------

	.type		.nv.reservedSmem.offset0,@object
	.size		.nv.reservedSmem.offset0,0x4
	.type		.nv.reservedSmem.cap,@object
	.size		.nv.reservedSmem.cap,0x4
